







.version 5.0
.target sm_61
.address_size 64


.global .align 8 .b8 _ZTVSt9basic_iosIcSt11char_traitsIcEE[32];
.global .align 8 .b8 _ZTTSo[8];
.global .align 8 .b8 _ZTVSt15basic_streambufIcSt11char_traitsIcEE[128];
.global .align 8 .b8 _ZTVNSt7__cxx1115basic_stringbufIcSt11char_traitsIcESaIcEEE[128];
.global .align 8 .b8 _ZTTNSt7__cxx1119basic_ostringstreamIcSt11char_traitsIcESaIcEEE[8];
.global .align 8 .b8 _ZTVN10__cxxabiv119__pointer_type_infoE[8];
.global .align 8 .b8 _ZTVN10__cxxabiv120__function_type_infoE[8];
.global .align 8 .b8 _ZTVN10__cxxabiv117__class_type_infoE[8];
.global .align 8 .b8 _ZTVN10__cxxabiv120__si_class_type_infoE[8];
.global .align 8 .b8 _ZTVN3c105ErrorE[40];
.global .align 8 .b8 _ZTVN6caffe28OperatorINS_11CUDAContextEEE[136];
.global .align 8 .b8 _ZTVN6caffe214BatchMomentsOpIfNS_11CUDAContextEEE[136];
.global .align 8 .b8 _ZTVN6caffe222BatchMomentsGradientOpIfNS_11CUDAContextEEE[136];





.visible .entry _ZN6caffe275_GLOBAL__N__51_tmpxft_00006d6b_00000000_7_batch_moments_op_cpp1_ii_f0b9036c22BatchMomentsCUDAKernelIfLNS_12StorageOrderE2EEEviiiPKT_PS3_S6_(
.param .u32 _ZN6caffe275_GLOBAL__N__51_tmpxft_00006d6b_00000000_7_batch_moments_op_cpp1_ii_f0b9036c22BatchMomentsCUDAKernelIfLNS_12StorageOrderE2EEEviiiPKT_PS3_S6__param_0,
.param .u32 _ZN6caffe275_GLOBAL__N__51_tmpxft_00006d6b_00000000_7_batch_moments_op_cpp1_ii_f0b9036c22BatchMomentsCUDAKernelIfLNS_12StorageOrderE2EEEviiiPKT_PS3_S6__param_1,
.param .u32 _ZN6caffe275_GLOBAL__N__51_tmpxft_00006d6b_00000000_7_batch_moments_op_cpp1_ii_f0b9036c22BatchMomentsCUDAKernelIfLNS_12StorageOrderE2EEEviiiPKT_PS3_S6__param_2,
.param .u64 _ZN6caffe275_GLOBAL__N__51_tmpxft_00006d6b_00000000_7_batch_moments_op_cpp1_ii_f0b9036c22BatchMomentsCUDAKernelIfLNS_12StorageOrderE2EEEviiiPKT_PS3_S6__param_3,
.param .u64 _ZN6caffe275_GLOBAL__N__51_tmpxft_00006d6b_00000000_7_batch_moments_op_cpp1_ii_f0b9036c22BatchMomentsCUDAKernelIfLNS_12StorageOrderE2EEEviiiPKT_PS3_S6__param_4,
.param .u64 _ZN6caffe275_GLOBAL__N__51_tmpxft_00006d6b_00000000_7_batch_moments_op_cpp1_ii_f0b9036c22BatchMomentsCUDAKernelIfLNS_12StorageOrderE2EEEviiiPKT_PS3_S6__param_5
)
{
.reg .pred %p<10>;
.reg .f32 %f<71>;
.reg .b32 %r<42>;
.reg .b64 %rd<20>;

	.shared .align 4 .b8 _ZN6caffe275_GLOBAL__N__51_tmpxft_00006d6b_00000000_7_batch_moments_op_cpp1_ii_f0b9036c22BatchMomentsCUDAKernelIfLNS_12StorageOrderE2EEEviiiPKT_PS3_S6_$__cuda_local_var_196891_64_non_const_m_storage[24];

	.shared .align 4 .b8 _ZN6caffe275_GLOBAL__N__51_tmpxft_00006d6b_00000000_7_batch_moments_op_cpp1_ii_f0b9036c22BatchMomentsCUDAKernelIfLNS_12StorageOrderE2EEEviiiPKT_PS3_S6_$__cuda_local_var_196892_64_non_const_v_storage[24];

ld.param.u32 %r12, [_ZN6caffe275_GLOBAL__N__51_tmpxft_00006d6b_00000000_7_batch_moments_op_cpp1_ii_f0b9036c22BatchMomentsCUDAKernelIfLNS_12StorageOrderE2EEEviiiPKT_PS3_S6__param_0];
ld.param.u32 %r10, [_ZN6caffe275_GLOBAL__N__51_tmpxft_00006d6b_00000000_7_batch_moments_op_cpp1_ii_f0b9036c22BatchMomentsCUDAKernelIfLNS_12StorageOrderE2EEEviiiPKT_PS3_S6__param_1];
ld.param.u32 %r11, [_ZN6caffe275_GLOBAL__N__51_tmpxft_00006d6b_00000000_7_batch_moments_op_cpp1_ii_f0b9036c22BatchMomentsCUDAKernelIfLNS_12StorageOrderE2EEEviiiPKT_PS3_S6__param_2];
ld.param.u64 %rd3, [_ZN6caffe275_GLOBAL__N__51_tmpxft_00006d6b_00000000_7_batch_moments_op_cpp1_ii_f0b9036c22BatchMomentsCUDAKernelIfLNS_12StorageOrderE2EEEviiiPKT_PS3_S6__param_3];
ld.param.u64 %rd4, [_ZN6caffe275_GLOBAL__N__51_tmpxft_00006d6b_00000000_7_batch_moments_op_cpp1_ii_f0b9036c22BatchMomentsCUDAKernelIfLNS_12StorageOrderE2EEEviiiPKT_PS3_S6__param_4];
ld.param.u64 %rd5, [_ZN6caffe275_GLOBAL__N__51_tmpxft_00006d6b_00000000_7_batch_moments_op_cpp1_ii_f0b9036c22BatchMomentsCUDAKernelIfLNS_12StorageOrderE2EEEviiiPKT_PS3_S6__param_5];
mul.lo.s32 %r1, %r11, %r12;
mov.u32 %r40, %ctaid.x;
setp.ge.s32	%p3, %r40, %r10;
@%p3 bra BB0_15;

mov.u32 %r3, %tid.x;
shr.u32 %r13, %r3, 5;
mul.wide.u32 %rd6, %r13, 4;
mov.u64 %rd7, _ZN6caffe275_GLOBAL__N__51_tmpxft_00006d6b_00000000_7_batch_moments_op_cpp1_ii_f0b9036c22BatchMomentsCUDAKernelIfLNS_12StorageOrderE2EEEviiiPKT_PS3_S6_$__cuda_local_var_196891_64_non_const_m_storage;
add.s64 %rd8, %rd7, %rd6;
add.s64 %rd1, %rd8, 4;
mov.u64 %rd9, _ZN6caffe275_GLOBAL__N__51_tmpxft_00006d6b_00000000_7_batch_moments_op_cpp1_ii_f0b9036c22BatchMomentsCUDAKernelIfLNS_12StorageOrderE2EEEviiiPKT_PS3_S6_$__cuda_local_var_196892_64_non_const_v_storage;
add.s64 %rd10, %rd9, %rd6;
add.s64 %rd2, %rd10, 4;
cvt.rn.f32.s32	%f1, %r1;
mov.u32 %r4, %ntid.x;

	mov.u32 %r18, %laneid;

	cvta.to.global.u64 %rd15, %rd4;
cvta.to.global.u64 %rd18, %rd5;

BB0_2:
mov.f32 %f67, 0f00000000;
mov.f32 %f64, %f67;
mov.f32 %f68, %f67;
mov.f32 %f65, %f67;
setp.ge.s32	%p4, %r3, %r1;
mov.u32 %r41, %r3;
@%p4 bra BB0_4;

BB0_3:
mov.u32 %r6, %r41;
div.s32 %r14, %r6, %r11;
mad.lo.s32 %r15, %r14, %r10, %r40;
rem.s32 %r16, %r6, %r11;
mad.lo.s32 %r17, %r15, %r11, %r16;
mul.wide.s32 %rd14, %r17, 4;
add.s64 %rd13, %rd3, %rd14;

	ld.global.nc.f32 %f18, [%rd13];

	add.f32 %f68, %f68, %f18;

	ld.global.nc.f32 %f19, [%rd13];

	
	ld.global.nc.f32 %f20, [%rd13];

	fma.rn.f32 %f65, %f19, %f20, %f65;
add.s32 %r7, %r4, %r6;
setp.lt.s32	%p5, %r7, %r1;
mov.u32 %r41, %r7;
mov.f32 %f64, %f65;
mov.f32 %f67, %f68;
@%p5 bra BB0_3;

BB0_4:
mov.u32 %r19, 1;
mov.u32 %r28, 31;

	{ .reg .f32 r0; .reg .pred p; shfl.down.b32 r0|p, %f67, %r19, %r28; @p add.f32 r0, r0, %f67; mov.f32 %f21, r0;}

	mov.u32 %r21, 2;

	{ .reg .f32 r0; .reg .pred p; shfl.down.b32 r0|p, %f21, %r21, %r28; @p add.f32 r0, r0, %f21; mov.f32 %f24, r0;}

	mov.u32 %r23, 4;

	{ .reg .f32 r0; .reg .pred p; shfl.down.b32 r0|p, %f24, %r23, %r28; @p add.f32 r0, r0, %f24; mov.f32 %f27, r0;}

	mov.u32 %r25, 8;

	{ .reg .f32 r0; .reg .pred p; shfl.down.b32 r0|p, %f27, %r25, %r28; @p add.f32 r0, r0, %f27; mov.f32 %f30, r0;}

	mov.u32 %r27, 16;

	{ .reg .f32 r0; .reg .pred p; shfl.down.b32 r0|p, %f30, %r27, %r28; @p add.f32 r0, r0, %f30; mov.f32 %f69, r0;}

	setp.ne.s32	%p6, %r18, 0;
@%p6 bra BB0_6;

st.shared.f32 [%rd1], %f69;

BB0_6:
setp.eq.s32	%p1, %r3, 0;
bar.sync 0;
@!%p1 bra BB0_8;
bra.uni BB0_7;

BB0_7:
ld.shared.f32 %f36, [_ZN6caffe275_GLOBAL__N__51_tmpxft_00006d6b_00000000_7_batch_moments_op_cpp1_ii_f0b9036c22BatchMomentsCUDAKernelIfLNS_12StorageOrderE2EEEviiiPKT_PS3_S6_$__cuda_local_var_196891_64_non_const_m_storage+8];
add.f32 %f37, %f69, %f36;
ld.shared.f32 %f38, [_ZN6caffe275_GLOBAL__N__51_tmpxft_00006d6b_00000000_7_batch_moments_op_cpp1_ii_f0b9036c22BatchMomentsCUDAKernelIfLNS_12StorageOrderE2EEEviiiPKT_PS3_S6_$__cuda_local_var_196891_64_non_const_m_storage+12];
add.f32 %f39, %f38, %f37;
ld.shared.f32 %f40, [_ZN6caffe275_GLOBAL__N__51_tmpxft_00006d6b_00000000_7_batch_moments_op_cpp1_ii_f0b9036c22BatchMomentsCUDAKernelIfLNS_12StorageOrderE2EEEviiiPKT_PS3_S6_$__cuda_local_var_196891_64_non_const_m_storage+16];
add.f32 %f69, %f40, %f39;

BB0_8:

	{ .reg .f32 r0; .reg .pred p; shfl.down.b32 r0|p, %f64, %r19, %r28; @p add.f32 r0, r0, %f64; mov.f32 %f41, r0;}

	
	{ .reg .f32 r0; .reg .pred p; shfl.down.b32 r0|p, %f41, %r21, %r28; @p add.f32 r0, r0, %f41; mov.f32 %f44, r0;}

	
	{ .reg .f32 r0; .reg .pred p; shfl.down.b32 r0|p, %f44, %r23, %r28; @p add.f32 r0, r0, %f44; mov.f32 %f47, r0;}

	
	{ .reg .f32 r0; .reg .pred p; shfl.down.b32 r0|p, %f47, %r25, %r28; @p add.f32 r0, r0, %f47; mov.f32 %f50, r0;}

	
	{ .reg .f32 r0; .reg .pred p; shfl.down.b32 r0|p, %f50, %r27, %r28; @p add.f32 r0, r0, %f50; mov.f32 %f70, r0;}

	@%p6 bra BB0_10;

st.shared.f32 [%rd2], %f70;

BB0_10:
bar.sync 0;
@!%p1 bra BB0_12;
bra.uni BB0_11;

BB0_11:
ld.shared.f32 %f56, [_ZN6caffe275_GLOBAL__N__51_tmpxft_00006d6b_00000000_7_batch_moments_op_cpp1_ii_f0b9036c22BatchMomentsCUDAKernelIfLNS_12StorageOrderE2EEEviiiPKT_PS3_S6_$__cuda_local_var_196892_64_non_const_v_storage+8];
add.f32 %f57, %f70, %f56;
ld.shared.f32 %f58, [_ZN6caffe275_GLOBAL__N__51_tmpxft_00006d6b_00000000_7_batch_moments_op_cpp1_ii_f0b9036c22BatchMomentsCUDAKernelIfLNS_12StorageOrderE2EEEviiiPKT_PS3_S6_$__cuda_local_var_196892_64_non_const_v_storage+12];
add.f32 %f59, %f58, %f57;
ld.shared.f32 %f60, [_ZN6caffe275_GLOBAL__N__51_tmpxft_00006d6b_00000000_7_batch_moments_op_cpp1_ii_f0b9036c22BatchMomentsCUDAKernelIfLNS_12StorageOrderE2EEEviiiPKT_PS3_S6_$__cuda_local_var_196892_64_non_const_v_storage+16];
add.f32 %f70, %f60, %f59;

BB0_12:
setp.ne.s32	%p8, %r3, 0;
@%p8 bra BB0_14;

div.rn.f32 %f61, %f69, %f1;
mul.wide.s32 %rd16, %r40, 4;
add.s64 %rd17, %rd15, %rd16;
st.global.f32 [%rd17], %f61;
add.s64 %rd19, %rd18, %rd16;
div.rn.f32 %f62, %f70, %f1;
st.global.f32 [%rd19], %f62;

BB0_14:
bar.sync 0;
mov.u32 %r39, %nctaid.x;
add.s32 %r40, %r39, %r40;
setp.lt.s32	%p9, %r40, %r10;
@%p9 bra BB0_2;

BB0_15:
ret;
}


.visible .entry _ZN6caffe275_GLOBAL__N__51_tmpxft_00006d6b_00000000_7_batch_moments_op_cpp1_ii_f0b9036c22BatchMomentsCUDAKernelIfLNS_12StorageOrderE1EEEviiiPKT_PS3_S6_(
.param .u32 _ZN6caffe275_GLOBAL__N__51_tmpxft_00006d6b_00000000_7_batch_moments_op_cpp1_ii_f0b9036c22BatchMomentsCUDAKernelIfLNS_12StorageOrderE1EEEviiiPKT_PS3_S6__param_0,
.param .u32 _ZN6caffe275_GLOBAL__N__51_tmpxft_00006d6b_00000000_7_batch_moments_op_cpp1_ii_f0b9036c22BatchMomentsCUDAKernelIfLNS_12StorageOrderE1EEEviiiPKT_PS3_S6__param_1,
.param .u32 _ZN6caffe275_GLOBAL__N__51_tmpxft_00006d6b_00000000_7_batch_moments_op_cpp1_ii_f0b9036c22BatchMomentsCUDAKernelIfLNS_12StorageOrderE1EEEviiiPKT_PS3_S6__param_2,
.param .u64 _ZN6caffe275_GLOBAL__N__51_tmpxft_00006d6b_00000000_7_batch_moments_op_cpp1_ii_f0b9036c22BatchMomentsCUDAKernelIfLNS_12StorageOrderE1EEEviiiPKT_PS3_S6__param_3,
.param .u64 _ZN6caffe275_GLOBAL__N__51_tmpxft_00006d6b_00000000_7_batch_moments_op_cpp1_ii_f0b9036c22BatchMomentsCUDAKernelIfLNS_12StorageOrderE1EEEviiiPKT_PS3_S6__param_4,
.param .u64 _ZN6caffe275_GLOBAL__N__51_tmpxft_00006d6b_00000000_7_batch_moments_op_cpp1_ii_f0b9036c22BatchMomentsCUDAKernelIfLNS_12StorageOrderE1EEEviiiPKT_PS3_S6__param_5
)
{
.reg .pred %p<10>;
.reg .f32 %f<71>;
.reg .b32 %r<39>;
.reg .b64 %rd<20>;

	.shared .align 4 .b8 _ZN6caffe275_GLOBAL__N__51_tmpxft_00006d6b_00000000_7_batch_moments_op_cpp1_ii_f0b9036c22BatchMomentsCUDAKernelIfLNS_12StorageOrderE1EEEviiiPKT_PS3_S6_$__cuda_local_var_196891_64_non_const_m_storage[24];

	.shared .align 4 .b8 _ZN6caffe275_GLOBAL__N__51_tmpxft_00006d6b_00000000_7_batch_moments_op_cpp1_ii_f0b9036c22BatchMomentsCUDAKernelIfLNS_12StorageOrderE1EEEviiiPKT_PS3_S6_$__cuda_local_var_196892_64_non_const_v_storage[24];

ld.param.u32 %r11, [_ZN6caffe275_GLOBAL__N__51_tmpxft_00006d6b_00000000_7_batch_moments_op_cpp1_ii_f0b9036c22BatchMomentsCUDAKernelIfLNS_12StorageOrderE1EEEviiiPKT_PS3_S6__param_0];
ld.param.u32 %r10, [_ZN6caffe275_GLOBAL__N__51_tmpxft_00006d6b_00000000_7_batch_moments_op_cpp1_ii_f0b9036c22BatchMomentsCUDAKernelIfLNS_12StorageOrderE1EEEviiiPKT_PS3_S6__param_1];
ld.param.u32 %r12, [_ZN6caffe275_GLOBAL__N__51_tmpxft_00006d6b_00000000_7_batch_moments_op_cpp1_ii_f0b9036c22BatchMomentsCUDAKernelIfLNS_12StorageOrderE1EEEviiiPKT_PS3_S6__param_2];
ld.param.u64 %rd3, [_ZN6caffe275_GLOBAL__N__51_tmpxft_00006d6b_00000000_7_batch_moments_op_cpp1_ii_f0b9036c22BatchMomentsCUDAKernelIfLNS_12StorageOrderE1EEEviiiPKT_PS3_S6__param_3];
ld.param.u64 %rd4, [_ZN6caffe275_GLOBAL__N__51_tmpxft_00006d6b_00000000_7_batch_moments_op_cpp1_ii_f0b9036c22BatchMomentsCUDAKernelIfLNS_12StorageOrderE1EEEviiiPKT_PS3_S6__param_4];
ld.param.u64 %rd5, [_ZN6caffe275_GLOBAL__N__51_tmpxft_00006d6b_00000000_7_batch_moments_op_cpp1_ii_f0b9036c22BatchMomentsCUDAKernelIfLNS_12StorageOrderE1EEEviiiPKT_PS3_S6__param_5];
mul.lo.s32 %r1, %r12, %r11;
mov.u32 %r37, %ctaid.x;
setp.ge.s32	%p3, %r37, %r10;
@%p3 bra BB1_15;

mov.u32 %r3, %tid.x;
shr.u32 %r13, %r3, 5;
mul.wide.u32 %rd6, %r13, 4;
mov.u64 %rd7, _ZN6caffe275_GLOBAL__N__51_tmpxft_00006d6b_00000000_7_batch_moments_op_cpp1_ii_f0b9036c22BatchMomentsCUDAKernelIfLNS_12StorageOrderE1EEEviiiPKT_PS3_S6_$__cuda_local_var_196891_64_non_const_m_storage;
add.s64 %rd8, %rd7, %rd6;
add.s64 %rd1, %rd8, 4;
mov.u64 %rd9, _ZN6caffe275_GLOBAL__N__51_tmpxft_00006d6b_00000000_7_batch_moments_op_cpp1_ii_f0b9036c22BatchMomentsCUDAKernelIfLNS_12StorageOrderE1EEEviiiPKT_PS3_S6_$__cuda_local_var_196892_64_non_const_v_storage;
add.s64 %rd10, %rd9, %rd6;
add.s64 %rd2, %rd10, 4;
cvt.rn.f32.s32	%f1, %r1;
mov.u32 %r4, %ntid.x;

	mov.u32 %r15, %laneid;

	cvta.to.global.u64 %rd15, %rd4;
cvta.to.global.u64 %rd18, %rd5;

BB1_2:
mov.f32 %f67, 0f00000000;
mov.f32 %f64, %f67;
mov.f32 %f68, %f67;
mov.f32 %f65, %f67;
setp.ge.s32	%p4, %r3, %r1;
mov.u32 %r38, %r3;
@%p4 bra BB1_4;

BB1_3:
mov.u32 %r6, %r38;
mad.lo.s32 %r14, %r6, %r10, %r37;
mul.wide.s32 %rd14, %r14, 4;
add.s64 %rd13, %rd3, %rd14;

	ld.global.nc.f32 %f18, [%rd13];

	add.f32 %f68, %f68, %f18;

	ld.global.nc.f32 %f19, [%rd13];

	
	ld.global.nc.f32 %f20, [%rd13];

	fma.rn.f32 %f65, %f19, %f20, %f65;
add.s32 %r7, %r4, %r6;
setp.lt.s32	%p5, %r7, %r1;
mov.u32 %r38, %r7;
mov.f32 %f64, %f65;
mov.f32 %f67, %f68;
@%p5 bra BB1_3;

BB1_4:
mov.u32 %r16, 1;
mov.u32 %r25, 31;

	{ .reg .f32 r0; .reg .pred p; shfl.down.b32 r0|p, %f67, %r16, %r25; @p add.f32 r0, r0, %f67; mov.f32 %f21, r0;}

	mov.u32 %r18, 2;

	{ .reg .f32 r0; .reg .pred p; shfl.down.b32 r0|p, %f21, %r18, %r25; @p add.f32 r0, r0, %f21; mov.f32 %f24, r0;}

	mov.u32 %r20, 4;

	{ .reg .f32 r0; .reg .pred p; shfl.down.b32 r0|p, %f24, %r20, %r25; @p add.f32 r0, r0, %f24; mov.f32 %f27, r0;}

	mov.u32 %r22, 8;

	{ .reg .f32 r0; .reg .pred p; shfl.down.b32 r0|p, %f27, %r22, %r25; @p add.f32 r0, r0, %f27; mov.f32 %f30, r0;}

	mov.u32 %r24, 16;

	{ .reg .f32 r0; .reg .pred p; shfl.down.b32 r0|p, %f30, %r24, %r25; @p add.f32 r0, r0, %f30; mov.f32 %f69, r0;}

	setp.ne.s32	%p6, %r15, 0;
@%p6 bra BB1_6;

st.shared.f32 [%rd1], %f69;

BB1_6:
setp.eq.s32	%p1, %r3, 0;
bar.sync 0;
@!%p1 bra BB1_8;
bra.uni BB1_7;

BB1_7:
ld.shared.f32 %f36, [_ZN6caffe275_GLOBAL__N__51_tmpxft_00006d6b_00000000_7_batch_moments_op_cpp1_ii_f0b9036c22BatchMomentsCUDAKernelIfLNS_12StorageOrderE1EEEviiiPKT_PS3_S6_$__cuda_local_var_196891_64_non_const_m_storage+8];
add.f32 %f37, %f69, %f36;
ld.shared.f32 %f38, [_ZN6caffe275_GLOBAL__N__51_tmpxft_00006d6b_00000000_7_batch_moments_op_cpp1_ii_f0b9036c22BatchMomentsCUDAKernelIfLNS_12StorageOrderE1EEEviiiPKT_PS3_S6_$__cuda_local_var_196891_64_non_const_m_storage+12];
add.f32 %f39, %f38, %f37;
ld.shared.f32 %f40, [_ZN6caffe275_GLOBAL__N__51_tmpxft_00006d6b_00000000_7_batch_moments_op_cpp1_ii_f0b9036c22BatchMomentsCUDAKernelIfLNS_12StorageOrderE1EEEviiiPKT_PS3_S6_$__cuda_local_var_196891_64_non_const_m_storage+16];
add.f32 %f69, %f40, %f39;

BB1_8:

	{ .reg .f32 r0; .reg .pred p; shfl.down.b32 r0|p, %f64, %r16, %r25; @p add.f32 r0, r0, %f64; mov.f32 %f41, r0;}

	
	{ .reg .f32 r0; .reg .pred p; shfl.down.b32 r0|p, %f41, %r18, %r25; @p add.f32 r0, r0, %f41; mov.f32 %f44, r0;}

	
	{ .reg .f32 r0; .reg .pred p; shfl.down.b32 r0|p, %f44, %r20, %r25; @p add.f32 r0, r0, %f44; mov.f32 %f47, r0;}

	
	{ .reg .f32 r0; .reg .pred p; shfl.down.b32 r0|p, %f47, %r22, %r25; @p add.f32 r0, r0, %f47; mov.f32 %f50, r0;}

	
	{ .reg .f32 r0; .reg .pred p; shfl.down.b32 r0|p, %f50, %r24, %r25; @p add.f32 r0, r0, %f50; mov.f32 %f70, r0;}

	@%p6 bra BB1_10;

st.shared.f32 [%rd2], %f70;

BB1_10:
bar.sync 0;
@!%p1 bra BB1_12;
bra.uni BB1_11;

BB1_11:
ld.shared.f32 %f56, [_ZN6caffe275_GLOBAL__N__51_tmpxft_00006d6b_00000000_7_batch_moments_op_cpp1_ii_f0b9036c22BatchMomentsCUDAKernelIfLNS_12StorageOrderE1EEEviiiPKT_PS3_S6_$__cuda_local_var_196892_64_non_const_v_storage+8];
add.f32 %f57, %f70, %f56;
ld.shared.f32 %f58, [_ZN6caffe275_GLOBAL__N__51_tmpxft_00006d6b_00000000_7_batch_moments_op_cpp1_ii_f0b9036c22BatchMomentsCUDAKernelIfLNS_12StorageOrderE1EEEviiiPKT_PS3_S6_$__cuda_local_var_196892_64_non_const_v_storage+12];
add.f32 %f59, %f58, %f57;
ld.shared.f32 %f60, [_ZN6caffe275_GLOBAL__N__51_tmpxft_00006d6b_00000000_7_batch_moments_op_cpp1_ii_f0b9036c22BatchMomentsCUDAKernelIfLNS_12StorageOrderE1EEEviiiPKT_PS3_S6_$__cuda_local_var_196892_64_non_const_v_storage+16];
add.f32 %f70, %f60, %f59;

BB1_12:
setp.ne.s32	%p8, %r3, 0;
@%p8 bra BB1_14;

div.rn.f32 %f61, %f69, %f1;
mul.wide.s32 %rd16, %r37, 4;
add.s64 %rd17, %rd15, %rd16;
st.global.f32 [%rd17], %f61;
add.s64 %rd19, %rd18, %rd16;
div.rn.f32 %f62, %f70, %f1;
st.global.f32 [%rd19], %f62;

BB1_14:
bar.sync 0;
mov.u32 %r36, %nctaid.x;
add.s32 %r37, %r36, %r37;
setp.lt.s32	%p9, %r37, %r10;
@%p9 bra BB1_2;

BB1_15:
ret;
}


.visible .entry _ZN6caffe275_GLOBAL__N__51_tmpxft_00006d6b_00000000_7_batch_moments_op_cpp1_ii_f0b9036c30BatchMomentsGradientCUDAKernelIfLNS_12StorageOrderE2EEEviiiPKT_S5_S5_PS3_(
.param .u32 _ZN6caffe275_GLOBAL__N__51_tmpxft_00006d6b_00000000_7_batch_moments_op_cpp1_ii_f0b9036c30BatchMomentsGradientCUDAKernelIfLNS_12StorageOrderE2EEEviiiPKT_S5_S5_PS3__param_0,
.param .u32 _ZN6caffe275_GLOBAL__N__51_tmpxft_00006d6b_00000000_7_batch_moments_op_cpp1_ii_f0b9036c30BatchMomentsGradientCUDAKernelIfLNS_12StorageOrderE2EEEviiiPKT_S5_S5_PS3__param_1,
.param .u32 _ZN6caffe275_GLOBAL__N__51_tmpxft_00006d6b_00000000_7_batch_moments_op_cpp1_ii_f0b9036c30BatchMomentsGradientCUDAKernelIfLNS_12StorageOrderE2EEEviiiPKT_S5_S5_PS3__param_2,
.param .u64 _ZN6caffe275_GLOBAL__N__51_tmpxft_00006d6b_00000000_7_batch_moments_op_cpp1_ii_f0b9036c30BatchMomentsGradientCUDAKernelIfLNS_12StorageOrderE2EEEviiiPKT_S5_S5_PS3__param_3,
.param .u64 _ZN6caffe275_GLOBAL__N__51_tmpxft_00006d6b_00000000_7_batch_moments_op_cpp1_ii_f0b9036c30BatchMomentsGradientCUDAKernelIfLNS_12StorageOrderE2EEEviiiPKT_S5_S5_PS3__param_4,
.param .u64 _ZN6caffe275_GLOBAL__N__51_tmpxft_00006d6b_00000000_7_batch_moments_op_cpp1_ii_f0b9036c30BatchMomentsGradientCUDAKernelIfLNS_12StorageOrderE2EEEviiiPKT_S5_S5_PS3__param_5,
.param .u64 _ZN6caffe275_GLOBAL__N__51_tmpxft_00006d6b_00000000_7_batch_moments_op_cpp1_ii_f0b9036c30BatchMomentsGradientCUDAKernelIfLNS_12StorageOrderE2EEEviiiPKT_S5_S5_PS3__param_6
)
{
.reg .pred %p<5>;
.reg .f32 %f<9>;
.reg .b32 %r<19>;
.reg .b64 %rd<33>;


ld.param.u32 %r2, [_ZN6caffe275_GLOBAL__N__51_tmpxft_00006d6b_00000000_7_batch_moments_op_cpp1_ii_f0b9036c30BatchMomentsGradientCUDAKernelIfLNS_12StorageOrderE2EEEviiiPKT_S5_S5_PS3__param_0];
ld.param.u32 %r3, [_ZN6caffe275_GLOBAL__N__51_tmpxft_00006d6b_00000000_7_batch_moments_op_cpp1_ii_f0b9036c30BatchMomentsGradientCUDAKernelIfLNS_12StorageOrderE2EEEviiiPKT_S5_S5_PS3__param_1];
ld.param.u32 %r4, [_ZN6caffe275_GLOBAL__N__51_tmpxft_00006d6b_00000000_7_batch_moments_op_cpp1_ii_f0b9036c30BatchMomentsGradientCUDAKernelIfLNS_12StorageOrderE2EEEviiiPKT_S5_S5_PS3__param_2];
ld.param.u64 %rd15, [_ZN6caffe275_GLOBAL__N__51_tmpxft_00006d6b_00000000_7_batch_moments_op_cpp1_ii_f0b9036c30BatchMomentsGradientCUDAKernelIfLNS_12StorageOrderE2EEEviiiPKT_S5_S5_PS3__param_3];
ld.param.u64 %rd16, [_ZN6caffe275_GLOBAL__N__51_tmpxft_00006d6b_00000000_7_batch_moments_op_cpp1_ii_f0b9036c30BatchMomentsGradientCUDAKernelIfLNS_12StorageOrderE2EEEviiiPKT_S5_S5_PS3__param_4];
ld.param.u64 %rd17, [_ZN6caffe275_GLOBAL__N__51_tmpxft_00006d6b_00000000_7_batch_moments_op_cpp1_ii_f0b9036c30BatchMomentsGradientCUDAKernelIfLNS_12StorageOrderE2EEEviiiPKT_S5_S5_PS3__param_5];
ld.param.u64 %rd18, [_ZN6caffe275_GLOBAL__N__51_tmpxft_00006d6b_00000000_7_batch_moments_op_cpp1_ii_f0b9036c30BatchMomentsGradientCUDAKernelIfLNS_12StorageOrderE2EEEviiiPKT_S5_S5_PS3__param_6];
mul.lo.s32 %r5, %r3, %r2;
mul.lo.s32 %r6, %r5, %r4;
mov.u32 %r1, %ntid.x;
mov.u32 %r7, %ctaid.x;
mov.u32 %r8, %tid.x;
mad.lo.s32 %r9, %r1, %r7, %r8;
cvt.u64.u32	%rd30, %r9;
cvt.s64.s32	%rd2, %r6;
setp.ge.u64	%p1, %rd30, %rd2;
@%p1 bra BB2_9;

cvta.to.global.u64 %rd3, %rd18;
mul.lo.s32 %r10, %r4, %r2;
cvt.rn.f32.s32	%f2, %r10;
rcp.rn.f32 %f1, %f2;
cvt.s64.s32	%rd4, %r4;
cvt.s64.s32	%rd5, %r3;
mov.u32 %r11, %nctaid.x;
mul.lo.s32 %r12, %r11, %r1;
cvt.u64.u32	%rd6, %r12;

BB2_2:
or.b64 %rd19, %rd30, %rd4;
and.b64 %rd20, %rd19, -4294967296;
setp.eq.s64	%p2, %rd20, 0;
@%p2 bra BB2_4;
bra.uni BB2_3;

BB2_4:
cvt.u32.u64	%r13, %rd4;
cvt.u32.u64	%r14, %rd30;
div.u32 %r15, %r14, %r13;
cvt.u64.u32	%rd31, %r15;
bra.uni BB2_5;

BB2_3:
div.u64 %rd31, %rd30, %rd4;

BB2_5:
or.b64 %rd21, %rd31, %rd5;
and.b64 %rd22, %rd21, -4294967296;
setp.eq.s64	%p3, %rd22, 0;
@%p3 bra BB2_7;
bra.uni BB2_6;

BB2_7:
cvt.u32.u64	%r16, %rd5;
cvt.u32.u64	%r17, %rd31;
rem.u32 %r18, %r17, %r16;
cvt.u64.u32	%rd32, %r18;
bra.uni BB2_8;

BB2_6:
rem.u64 %rd32, %rd31, %rd5;

BB2_8:
cvt.s64.s32 %rd26, %rd32;
shl.b64 %rd27, %rd26, 2;
add.s64 %rd23, %rd15, %rd27;

	ld.global.nc.f32 %f3, [%rd23];

	add.s64 %rd24, %rd16, %rd27;

	ld.global.nc.f32 %f4, [%rd24];

	add.f32 %f6, %f4, %f4;
shl.b64 %rd28, %rd30, 2;
add.s64 %rd25, %rd17, %rd28;

	ld.global.nc.f32 %f5, [%rd25];

	fma.rn.f32 %f7, %f6, %f5, %f3;
mul.f32 %f8, %f1, %f7;
add.s64 %rd29, %rd3, %rd28;
st.global.f32 [%rd29], %f8;
add.s64 %rd30, %rd6, %rd30;
setp.lt.u64	%p4, %rd30, %rd2;
@%p4 bra BB2_2;

BB2_9:
ret;
}


.visible .entry _ZN6caffe275_GLOBAL__N__51_tmpxft_00006d6b_00000000_7_batch_moments_op_cpp1_ii_f0b9036c30BatchMomentsGradientCUDAKernelIfLNS_12StorageOrderE1EEEviiiPKT_S5_S5_PS3_(
.param .u32 _ZN6caffe275_GLOBAL__N__51_tmpxft_00006d6b_00000000_7_batch_moments_op_cpp1_ii_f0b9036c30BatchMomentsGradientCUDAKernelIfLNS_12StorageOrderE1EEEviiiPKT_S5_S5_PS3__param_0,
.param .u32 _ZN6caffe275_GLOBAL__N__51_tmpxft_00006d6b_00000000_7_batch_moments_op_cpp1_ii_f0b9036c30BatchMomentsGradientCUDAKernelIfLNS_12StorageOrderE1EEEviiiPKT_S5_S5_PS3__param_1,
.param .u32 _ZN6caffe275_GLOBAL__N__51_tmpxft_00006d6b_00000000_7_batch_moments_op_cpp1_ii_f0b9036c30BatchMomentsGradientCUDAKernelIfLNS_12StorageOrderE1EEEviiiPKT_S5_S5_PS3__param_2,
.param .u64 _ZN6caffe275_GLOBAL__N__51_tmpxft_00006d6b_00000000_7_batch_moments_op_cpp1_ii_f0b9036c30BatchMomentsGradientCUDAKernelIfLNS_12StorageOrderE1EEEviiiPKT_S5_S5_PS3__param_3,
.param .u64 _ZN6caffe275_GLOBAL__N__51_tmpxft_00006d6b_00000000_7_batch_moments_op_cpp1_ii_f0b9036c30BatchMomentsGradientCUDAKernelIfLNS_12StorageOrderE1EEEviiiPKT_S5_S5_PS3__param_4,
.param .u64 _ZN6caffe275_GLOBAL__N__51_tmpxft_00006d6b_00000000_7_batch_moments_op_cpp1_ii_f0b9036c30BatchMomentsGradientCUDAKernelIfLNS_12StorageOrderE1EEEviiiPKT_S5_S5_PS3__param_5,
.param .u64 _ZN6caffe275_GLOBAL__N__51_tmpxft_00006d6b_00000000_7_batch_moments_op_cpp1_ii_f0b9036c30BatchMomentsGradientCUDAKernelIfLNS_12StorageOrderE1EEEviiiPKT_S5_S5_PS3__param_6
)
{
.reg .pred %p<4>;
.reg .f32 %f<9>;
.reg .b32 %r<16>;
.reg .b64 %rd<26>;


ld.param.u32 %r2, [_ZN6caffe275_GLOBAL__N__51_tmpxft_00006d6b_00000000_7_batch_moments_op_cpp1_ii_f0b9036c30BatchMomentsGradientCUDAKernelIfLNS_12StorageOrderE1EEEviiiPKT_S5_S5_PS3__param_0];
ld.param.u32 %r3, [_ZN6caffe275_GLOBAL__N__51_tmpxft_00006d6b_00000000_7_batch_moments_op_cpp1_ii_f0b9036c30BatchMomentsGradientCUDAKernelIfLNS_12StorageOrderE1EEEviiiPKT_S5_S5_PS3__param_1];
ld.param.u32 %r4, [_ZN6caffe275_GLOBAL__N__51_tmpxft_00006d6b_00000000_7_batch_moments_op_cpp1_ii_f0b9036c30BatchMomentsGradientCUDAKernelIfLNS_12StorageOrderE1EEEviiiPKT_S5_S5_PS3__param_2];
ld.param.u64 %rd11, [_ZN6caffe275_GLOBAL__N__51_tmpxft_00006d6b_00000000_7_batch_moments_op_cpp1_ii_f0b9036c30BatchMomentsGradientCUDAKernelIfLNS_12StorageOrderE1EEEviiiPKT_S5_S5_PS3__param_3];
ld.param.u64 %rd12, [_ZN6caffe275_GLOBAL__N__51_tmpxft_00006d6b_00000000_7_batch_moments_op_cpp1_ii_f0b9036c30BatchMomentsGradientCUDAKernelIfLNS_12StorageOrderE1EEEviiiPKT_S5_S5_PS3__param_4];
ld.param.u64 %rd13, [_ZN6caffe275_GLOBAL__N__51_tmpxft_00006d6b_00000000_7_batch_moments_op_cpp1_ii_f0b9036c30BatchMomentsGradientCUDAKernelIfLNS_12StorageOrderE1EEEviiiPKT_S5_S5_PS3__param_5];
ld.param.u64 %rd14, [_ZN6caffe275_GLOBAL__N__51_tmpxft_00006d6b_00000000_7_batch_moments_op_cpp1_ii_f0b9036c30BatchMomentsGradientCUDAKernelIfLNS_12StorageOrderE1EEEviiiPKT_S5_S5_PS3__param_6];
mul.lo.s32 %r5, %r3, %r2;
mul.lo.s32 %r6, %r5, %r4;
mov.u32 %r1, %ntid.x;
mov.u32 %r7, %ctaid.x;
mov.u32 %r8, %tid.x;
mad.lo.s32 %r9, %r1, %r7, %r8;
cvt.u64.u32	%rd24, %r9;
cvt.s64.s32	%rd2, %r6;
setp.ge.u64	%p1, %rd24, %rd2;
@%p1 bra BB3_6;

cvta.to.global.u64 %rd3, %rd14;
mul.lo.s32 %r10, %r4, %r2;
cvt.rn.f32.s32	%f2, %r10;
rcp.rn.f32 %f1, %f2;
cvt.s64.s32	%rd4, %r3;
mov.u32 %r11, %nctaid.x;
mul.lo.s32 %r12, %r11, %r1;
cvt.u64.u32	%rd5, %r12;

BB3_2:
or.b64 %rd15, %rd24, %rd4;
and.b64 %rd16, %rd15, -4294967296;
setp.eq.s64	%p2, %rd16, 0;
@%p2 bra BB3_4;
bra.uni BB3_3;

BB3_4:
cvt.u32.u64	%r13, %rd4;
cvt.u32.u64	%r14, %rd24;
rem.u32 %r15, %r14, %r13;
cvt.u64.u32	%rd25, %r15;
bra.uni BB3_5;

BB3_3:
rem.u64 %rd25, %rd24, %rd4;

BB3_5:
cvt.s64.s32 %rd20, %rd25;
shl.b64 %rd21, %rd20, 2;
add.s64 %rd17, %rd11, %rd21;

	ld.global.nc.f32 %f3, [%rd17];

	add.s64 %rd18, %rd12, %rd21;

	ld.global.nc.f32 %f4, [%rd18];

	add.f32 %f6, %f4, %f4;
shl.b64 %rd22, %rd24, 2;
add.s64 %rd19, %rd13, %rd22;

	ld.global.nc.f32 %f5, [%rd19];

	fma.rn.f32 %f7, %f6, %f5, %f3;
mul.f32 %f8, %f1, %f7;
add.s64 %rd23, %rd3, %rd22;
st.global.f32 [%rd23], %f8;
add.s64 %rd24, %rd5, %rd24;
setp.lt.u64	%p3, %rd24, %rd2;
@%p3 bra BB3_2;

BB3_6:
ret;
}




// ===== COMPILED SASS (sm_100) =====

	.target	sm_100

	.elftype	@"ET_EXEC"


//--------------------- .note.nv.tkinfo           --------------------------
	.section	.note.nv.tkinfo,"",@"SHT_NOTE"
	.sectionflags	@"SHF_NOTE_NV_TKINFO"
	.tkinfo
        /*0018*/ 	.word	0x00000002
        /*0030*/ 	.string	""
        /*0030*/ 	.string	"ptxas"
        /*0030*/ 	.string	"Cuda compilation tools, release 13.0, V13.0.88"
        /*0030*/ 	.string	"Build cuda_13.0.r13.0/compiler.36424714_0"
        /*0030*/ 	.string	"-arch sm_100 "



//--------------------- .note.nv.cuinfo           --------------------------
	.section	.note.nv.cuinfo,"",@"SHT_NOTE"
	.sectionflags	@"SHF_NOTE_NV_CUINFO"
        /*0018*/ 	.short	0x0002
        /*001a*/ 	.short	0x003d
        /*001c*/ 	.short	0x0082
	.zero		2


//--------------------- .nv.info                  --------------------------
	.section	.nv.info,"",@"SHT_CUDA_INFO"
	.align	4


	//----- nvinfo : EIATTR_REGCOUNT
	.align		4
        /*0000*/ 	.byte	0x04, 0x2f
        /*0002*/ 	.short	(.L_14 - .L_13)
	.align		4
.L_13:
        /*0004*/ 	.word	index@(_ZN6caffe275_GLOBAL__N__51_tmpxft_00006d6b_00000000_7_batch_moments_op_cpp1_ii_f0b9036c22BatchMomentsCUDAKernelIfLNS_12StorageOrderE2EEEviiiPKT_PS3_S6_)
        /*0008*/ 	.word	0x00000018


	//----- nvinfo : EIATTR_FRAME_SIZE
	.align		4
.L_14:
        /*000c*/ 	.byte	0x04, 0x11
        /*000e*/ 	.short	(.L_16 - .L_15)
	.align		4
.L_15:
        /*0010*/ 	.word	index@($__internal_6_$__cuda_sm3x_div_rn_noftz_f32_slowpath)
        /*0014*/ 	.word	0x00000000


	//----- nvinfo : EIATTR_FRAME_SIZE
	.align		4
.L_16:
        /*0018*/ 	.byte	0x04, 0x11
        /*001a*/ 	.short	(.L_18 - .L_17)
	.align		4
.L_17:
        /*001c*/ 	.word	index@(_ZN6caffe275_GLOBAL__N__51_tmpxft_00006d6b_00000000_7_batch_moments_op_cpp1_ii_f0b9036c22BatchMomentsCUDAKernelIfLNS_12StorageOrderE2EEEviiiPKT_PS3_S6_)
        /*0020*/ 	.word	0x00000000


	//----- nvinfo : EIATTR_REGCOUNT
	.align		4
.L_18:
        /*0024*/ 	.byte	0x04, 0x2f
        /*0026*/ 	.short	(.L_20 - .L_19)
	.align		4
.L_19:
        /*0028*/ 	.word	index@(_ZN6caffe275_GLOBAL__N__51_tmpxft_00006d6b_00000000_7_batch_moments_op_cpp1_ii_f0b9036c22BatchMomentsCUDAKernelIfLNS_12StorageOrderE1EEEviiiPKT_PS3_S6_)
        /*002c*/ 	.word	0x00000016


	//----- nvinfo : EIATTR_FRAME_SIZE
	.align		4
.L_20:
        /*0030*/ 	.byte	0x04, 0x11
        /*0032*/ 	.short	(.L_22 - .L_21)
	.align		4
.L_21:
        /*0034*/ 	.word	index@($__internal_5_$__cuda_sm3x_div_rn_noftz_f32_slowpath)
        /*0038*/ 	.word	0x00000000


	//----- nvinfo : EIATTR_FRAME_SIZE
	.align		4
.L_22:
        /*003c*/ 	.byte	0x04, 0x11
        /*003e*/ 	.short	(.L_24 - .L_23)
	.align		4
.L_23:
        /*0040*/ 	.word	index@(_ZN6caffe275_GLOBAL__N__51_tmpxft_00006d6b_00000000_7_batch_moments_op_cpp1_ii_f0b9036c22BatchMomentsCUDAKernelIfLNS_12StorageOrderE1EEEviiiPKT_PS3_S6_)
        /*0044*/ 	.word	0x00000000


	//----- nvinfo : EIATTR_REGCOUNT
	.align		4
.L_24:
        /*0048*/ 	.byte	0x04, 0x2f
        /*004a*/ 	.short	(.L_26 - .L_25)
	.align		4
.L_25:
        /*004c*/ 	.word	index@(_ZN6caffe275_GLOBAL__N__51_tmpxft_00006d6b_00000000_7_batch_moments_op_cpp1_ii_f0b9036c30BatchMomentsGradientCUDAKernelIfLNS_12StorageOrderE2EEEviiiPKT_S5_S5_PS3_)
        /*0050*/ 	.word	0x00000014


	//----- nvinfo : EIATTR_FRAME_SIZE
	.align		4
.L_26:
        /*0054*/ 	.byte	0x04, 0x11
        /*0056*/ 	.short	(.L_28 - .L_27)
	.align		4
.L_27:
        /*0058*/ 	.word	index@($__internal_4_$__cuda_sm20_rem_u64)
        /*005c*/ 	.word	0x00000000


	//----- nvinfo : EIATTR_FRAME_SIZE
	.align		4
.L_28:
        /*0060*/ 	.byte	0x04, 0x11
        /*0062*/ 	.short	(.L_30 - .L_29)
	.align		4
.L_29:
        /*0064*/ 	.word	index@($__internal_3_$__cuda_sm20_rcp_rn_f32_slowpath)
        /*0068*/ 	.word	0x00000000


	//----- nvinfo : EIATTR_FRAME_SIZE
	.align		4
.L_30:
        /*006c*/ 	.byte	0x04, 0x11
        /*006e*/ 	.short	(.L_32 - .L_31)
	.align		4
.L_31:
        /*0070*/ 	.word	index@($__internal_2_$__cuda_sm20_div_u64)
        /*0074*/ 	.word	0x00000000


	//----- nvinfo : EIATTR_FRAME_SIZE
	.align		4
.L_32:
        /*0078*/ 	.byte	0x04, 0x11
        /*007a*/ 	.short	(.L_34 - .L_33)
	.align		4
.L_33:
        /*007c*/ 	.word	index@(_ZN6caffe275_GLOBAL__N__51_tmpxft_00006d6b_00000000_7_batch_moments_op_cpp1_ii_f0b9036c30BatchMomentsGradientCUDAKernelIfLNS_12StorageOrderE2EEEviiiPKT_S5_S5_PS3_)
        /*0080*/ 	.word	0x00000000


	//----- nvinfo : EIATTR_REGCOUNT
	.align		4
.L_34:
        /*0084*/ 	.byte	0x04, 0x2f
        /*0086*/ 	.short	(.L_36 - .L_35)
	.align		4
.L_35:
        /*0088*/ 	.word	index@(_ZN6caffe275_GLOBAL__N__51_tmpxft_00006d6b_00000000_7_batch_moments_op_cpp1_ii_f0b9036c30BatchMomentsGradientCUDAKernelIfLNS_12StorageOrderE1EEEviiiPKT_S5_S5_PS3_)
        /*008c*/ 	.word	0x00000012


	//----- nvinfo : EIATTR_FRAME_SIZE
	.align		4
.L_36:
        /*0090*/ 	.byte	0x04, 0x11
        /*0092*/ 	.short	(.L_38 - .L_37)
	.align		4
.L_37:
        /*0094*/ 	.word	index@($__internal_1_$__cuda_sm20_rem_u64)
        /*0098*/ 	.word	0x00000000


	//----- nvinfo : EIATTR_FRAME_SIZE
	.align		4
.L_38:
        /*009c*/ 	.byte	0x04, 0x11
        /*009e*/ 	.short	(.L_40 - .L_39)
	.align		4
.L_39:
        /*00a0*/ 	.word	index@($__internal_0_$__cuda_sm20_rcp_rn_f32_slowpath)
        /*00a4*/ 	.word	0x00000000


	//----- nvinfo : EIATTR_FRAME_SIZE
	.align		4
.L_40:
        /*00a8*/ 	.byte	0x04, 0x11
        /*00aa*/ 	.short	(.L_42 - .L_41)
	.align		4
.L_41:
        /*00ac*/ 	.word	index@(_ZN6caffe275_GLOBAL__N__51_tmpxft_00006d6b_00000000_7_batch_moments_op_cpp1_ii_f0b9036c30BatchMomentsGradientCUDAKernelIfLNS_12StorageOrderE1EEEviiiPKT_S5_S5_PS3_)
        /*00b0*/ 	.word	0x00000000


	//----- nvinfo : EIATTR_MIN_STACK_SIZE
	.align		4
.L_42:
        /*00b4*/ 	.byte	0x04, 0x12
        /*00b6*/ 	.short	(.L_44 - .L_43)
	.align		4
.L_43:
        /*00b8*/ 	.word	index@(_ZN6caffe275_GLOBAL__N__51_tmpxft_00006d6b_00000000_7_batch_moments_op_cpp1_ii_f0b9036c30BatchMomentsGradientCUDAKernelIfLNS_12StorageOrderE1EEEviiiPKT_S5_S5_PS3_)
        /*00bc*/ 	.word	0x00000000


	//----- nvinfo : EIATTR_MIN_STACK_SIZE
	.align		4
.L_44:
        /*00c0*/ 	.byte	0x04, 0x12
        /*00c2*/ 	.short	(.L_46 - .L_45)
	.align		4
.L_45:
        /*00c4*/ 	.word	index@(_ZN6caffe275_GLOBAL__N__51_tmpxft_00006d6b_00000000_7_batch_moments_op_cpp1_ii_f0b9036c30BatchMomentsGradientCUDAKernelIfLNS_12StorageOrderE2EEEviiiPKT_S5_S5_PS3_)
        /*00c8*/ 	.word	0x00000000


	//----- nvinfo : EIATTR_MIN_STACK_SIZE
	.align		4
.L_46:
        /*00cc*/ 	.byte	0x04, 0x12
        /*00ce*/ 	.short	(.L_48 - .L_47)
	.align		4
.L_47:
        /*00d0*/ 	.word	index@(_ZN6caffe275_GLOBAL__N__51_tmpxft_00006d6b_00000000_7_batch_moments_op_cpp1_ii_f0b9036c22BatchMomentsCUDAKernelIfLNS_12StorageOrderE1EEEviiiPKT_PS3_S6_)
        /*00d4*/ 	.word	0x00000000


	//----- nvinfo : EIATTR_MIN_STACK_SIZE
	.align		4
.L_48:
        /*00d8*/ 	.byte	0x04, 0x12
        /*00da*/ 	.short	(.L_50 - .L_49)
	.align		4
.L_49:
        /*00dc*/ 	.word	index@(_ZN6caffe275_GLOBAL__N__51_tmpxft_00006d6b_00000000_7_batch_moments_op_cpp1_ii_f0b9036c22BatchMomentsCUDAKernelIfLNS_12StorageOrderE2EEEviiiPKT_PS3_S6_)
        /*00e0*/ 	.word	0x00000000
.L_50:


//--------------------- .nv.compat                --------------------------
	.section	.nv.compat,"",@"SHT_CUDA_COMPAT_INFO"
	.align	4
        /*0000*/ 	.byte	0x02, 0x09, 0x00, 0x00, 0x02, 0x02, 0x01, 0x00, 0x02, 0x05, 0x05, 0x00, 0x03, 0x07, 0x01, 0x01
        /*0010*/ 	.byte	0x02, 0x03, 0x00, 0x00, 0x02, 0x06, 0x01, 0x00, 0x04, 0x0b, 0x08, 0x00, 0x01, 0x00, 0x00, 0x00
        /*0020*/ 	.byte	0x00, 0x00, 0x00, 0x00


//--------------------- .nv.info._ZN6caffe275_GLOBAL__N__51_tmpxft_00006d6b_00000000_7_batch_moments_op_cpp1_ii_f0b9036c30BatchMomentsGradientCUDAKernelIfLNS_12StorageOrderE1EEEviiiPKT_S5_S5_PS3_ --------------------------
	.section	.nv.info._ZN6caffe275_GLOBAL__N__51_tmpxft_00006d6b_00000000_7_batch_moments_op_cpp1_ii_f0b9036c30BatchMomentsGradientCUDAKernelIfLNS_12StorageOrderE1EEEviiiPKT_S5_S5_PS3_,"",@"SHT_CUDA_INFO"
	.sectionflags	@""
	.align	4


	//----- nvinfo : EIATTR_CUDA_API_VERSION
	.align		4
        /*0000*/ 	.byte	0x04, 0x37
        /*0002*/ 	.short	(.L_52 - .L_51)
.L_51:
        /*0004*/ 	.word	0x00000082


	//----- nvinfo : EIATTR_KPARAM_INFO
	.align		4
.L_52:
        /*0008*/ 	.byte	0x04, 0x17
        /*000a*/ 	.short	(.L_54 - .L_53)
.L_53:
        /*000c*/ 	.word	0x00000000
        /*0010*/ 	.short	0x0006
        /*0012*/ 	.short	0x0028
        /*0014*/ 	.byte	0x00, 0xf0, 0x21, 0x00


	//----- nvinfo : EIATTR_KPARAM_INFO
	.align		4
.L_54:
        /*0018*/ 	.byte	0x04, 0x17
        /*001a*/ 	.short	(.L_56 - .L_55)
.L_55:
        /*001c*/ 	.word	0x00000000
        /*0020*/ 	.short	0x0005
        /*0022*/ 	.short	0x0020
        /*0024*/ 	.byte	0x00, 0xf0, 0x21, 0x00


	//----- nvinfo : EIATTR_KPARAM_INFO
	.align		4
.L_56:
        /*0028*/ 	.byte	0x04, 0x17
        /*002a*/ 	.short	(.L_58 - .L_57)
.L_57:
        /*002c*/ 	.word	0x00000000
        /*0030*/ 	.short	0x0004
        /*0032*/ 	.short	0x0018
        /*0034*/ 	.byte	0x00, 0xf0, 0x21, 0x00


	//----- nvinfo : EIATTR_KPARAM_INFO
	.align		4
.L_58:
        /*0038*/ 	.byte	0x04, 0x17
        /*003a*/ 	.short	(.L_60 - .L_59)
.L_59:
        /*003c*/ 	.word	0x00000000
        /*0040*/ 	.short	0x0003
        /*0042*/ 	.short	0x0010
        /*0044*/ 	.byte	0x00, 0xf0, 0x21, 0x00


	//----- nvinfo : EIATTR_KPARAM_INFO
	.align		4
.L_60:
        /*0048*/ 	.byte	0x04, 0x17
        /*004a*/ 	.short	(.L_62 - .L_61)
.L_61:
        /*004c*/ 	.word	0x00000000
        /*0050*/ 	.short	0x0002
        /*0052*/ 	.short	0x0008
        /*0054*/ 	.byte	0x00, 0xf0, 0x11, 0x00


	//----- nvinfo : EIATTR_KPARAM_INFO
	.align		4
.L_62:
        /*0058*/ 	.byte	0x04, 0x17
        /*005a*/ 	.short	(.L_64 - .L_63)
.L_63:
        /*005c*/ 	.word	0x00000000
        /*0060*/ 	.short	0x0001
        /*0062*/ 	.short	0x0004
        /*0064*/ 	.byte	0x00, 0xf0, 0x11, 0x00


	//----- nvinfo : EIATTR_KPARAM_INFO
	.align		4
.L_64:
        /*0068*/ 	.byte	0x04, 0x17
        /*006a*/ 	.short	(.L_66 - .L_65)
.L_65:
        /*006c*/ 	.word	0x00000000
        /*0070*/ 	.short	0x0000
        /*0072*/ 	.short	0x0000
        /*0074*/ 	.byte	0x00, 0xf0, 0x11, 0x00


	//----- nvinfo : EIATTR_SPARSE_MMA_MASK
	.align		4
.L_66:
        /*0078*/ 	.byte	0x03, 0x50
        /*007a*/ 	.short	0x0000


	//----- nvinfo : EIATTR_MAXREG_COUNT
	.align		4
        /*007c*/ 	.byte	0x03, 0x1b
        /*007e*/ 	.short	0x00ff


	//----- nvinfo : EIATTR_MERCURY_ISA_VERSION
	.align		4
        /*0080*/ 	.byte	0x03, 0x5f
        /*0082*/ 	.short	0x0101


	//----- nvinfo : EIATTR_VRC_CTA_INIT_COUNT
	.align		4
        /*0084*/ 	.byte	0x02, 0x4a
	.zero		1
	.zero		1


	//----- nvinfo : EIATTR_EXIT_INSTR_OFFSETS
	.align		4
        /*0088*/ 	.byte	0x04, 0x1c
        /*008a*/ 	.short	(.L_68 - .L_67)


	//   ....[0]....
.L_67:
        /*008c*/ 	.word	0x000000c0


	//   ....[1]....
        /*0090*/ 	.word	0x00000580


	//----- nvinfo : EIATTR_CRS_STACK_SIZE
	.align		4
.L_68:
        /*0094*/ 	.byte	0x04, 0x1e
        /*0096*/ 	.short	(.L_70 - .L_69)
.L_69:
        /*0098*/ 	.word	0x00000000


	//----- nvinfo : EIATTR_CBANK_PARAM_SIZE
	.align		4
.L_70:
        /*009c*/ 	.byte	0x03, 0x19
        /*009e*/ 	.short	0x0030


	//----- nvinfo : EIATTR_PARAM_CBANK
	.align		4
        /*00a0*/ 	.byte	0x04, 0x0a
        /*00a2*/ 	.short	(.L_72 - .L_71)
	.align		4
.L_71:
        /*00a4*/ 	.word	index@(.nv.constant0._ZN6caffe275_GLOBAL__N__51_tmpxft_00006d6b_00000000_7_batch_moments_op_cpp1_ii_f0b9036c30BatchMomentsGradientCUDAKernelIfLNS_12StorageOrderE1EEEviiiPKT_S5_S5_PS3_)
        /*00a8*/ 	.short	0x0380
        /*00aa*/ 	.short	0x0030


	//----- nvinfo : EIATTR_SW_WAR
	.align		4
.L_72:
        /*00ac*/ 	.byte	0x04, 0x36
        /*00ae*/ 	.short	(.L_74 - .L_73)
.L_73:
        /*00b0*/ 	.word	0x00000008
.L_74:


//--------------------- .nv.info._ZN6caffe275_GLOBAL__N__51_tmpxft_00006d6b_00000000_7_batch_moments_op_cpp1_ii_f0b9036c30BatchMomentsGradientCUDAKernelIfLNS_12StorageOrderE2EEEviiiPKT_S5_S5_PS3_ --------------------------
	.section	.nv.info._ZN6caffe275_GLOBAL__N__51_tmpxft_00006d6b_00000000_7_batch_moments_op_cpp1_ii_f0b9036c30BatchMomentsGradientCUDAKernelIfLNS_12StorageOrderE2EEEviiiPKT_S5_S5_PS3_,"",@"SHT_CUDA_INFO"
	.sectionflags	@""
	.align	4


	//----- nvinfo : EIATTR_CUDA_API_VERSION
	.align		4
        /*0000*/ 	.byte	0x04, 0x37
        /*0002*/ 	.short	(.L_76 - .L_75)
.L_75:
        /*0004*/ 	.word	0x00000082


	//----- nvinfo : EIATTR_KPARAM_INFO
	.align		4
.L_76:
        /*0008*/ 	.byte	0x04, 0x17
        /*000a*/ 	.short	(.L_78 - .L_77)
.L_77:
        /*000c*/ 	.word	0x00000000
        /*0010*/ 	.short	0x0006
        /*0012*/ 	.short	0x0028
        /*0014*/ 	.byte	0x00, 0xf0, 0x21, 0x00


	//----- nvinfo : EIATTR_KPARAM_INFO
	.align		4
.L_78:
        /*0018*/ 	.byte	0x04, 0x17
        /*001a*/ 	.short	(.L_80 - .L_79)
.L_79:
        /*001c*/ 	.word	0x00000000
        /*0020*/ 	.short	0x0005
        /*0022*/ 	.short	0x0020
        /*0024*/ 	.byte	0x00, 0xf0, 0x21, 0x00


	//----- nvinfo : EIATTR_KPARAM_INFO
	.align		4
.L_80:
        /*0028*/ 	.byte	0x04, 0x17
        /*002a*/ 	.short	(.L_82 - .L_81)
.L_81:
        /*002c*/ 	.word	0x00000000
        /*0030*/ 	.short	0x0004
        /*0032*/ 	.short	0x0018
        /*0034*/ 	.byte	0x00, 0xf0, 0x21, 0x00


	//----- nvinfo : EIATTR_KPARAM_INFO
	.align		4
.L_82:
        /*0038*/ 	.byte	0x04, 0x17
        /*003a*/ 	.short	(.L_84 - .L_83)
.L_83:
        /*003c*/ 	.word	0x00000000
        /*0040*/ 	.short	0x0003
        /*0042*/ 	.short	0x0010
        /*0044*/ 	.byte	0x00, 0xf0, 0x21, 0x00


	//----- nvinfo : EIATTR_KPARAM_INFO
	.align		4
.L_84:
        /*0048*/ 	.byte	0x04, 0x17
        /*004a*/ 	.short	(.L_86 - .L_85)
.L_85:
        /*004c*/ 	.word	0x00000000
        /*0050*/ 	.short	0x0002
        /*0052*/ 	.short	0x0008
        /*0054*/ 	.byte	0x00, 0xf0, 0x11, 0x00


	//----- nvinfo : EIATTR_KPARAM_INFO
	.align		4
.L_86:
        /*0058*/ 	.byte	0x04, 0x17
        /*005a*/ 	.short	(.L_88 - .L_87)
.L_87:
        /*005c*/ 	.word	0x00000000
        /*0060*/ 	.short	0x0001
        /*0062*/ 	.short	0x0004
        /*0064*/ 	.byte	0x00, 0xf0, 0x11, 0x00


	//----- nvinfo : EIATTR_KPARAM_INFO
	.align		4
.L_88:
        /*0068*/ 	.byte	0x04, 0x17
        /*006a*/ 	.short	(.L_90 - .L_89)
.L_89:
        /*006c*/ 	.word	0x00000000
        /*0070*/ 	.short	0x0000
        /*0072*/ 	.short	0x0000
        /*0074*/ 	.byte	0x00, 0xf0, 0x11, 0x00


	//----- nvinfo : EIATTR_SPARSE_MMA_MASK
	.align		4
.L_90:
        /*0078*/ 	.byte	0x03, 0x50
        /*007a*/ 	.short	0x0000


	//----- nvinfo : EIATTR_MAXREG_COUNT
	.align		4
        /*007c*/ 	.byte	0x03, 0x1b
        /*007e*/ 	.short	0x00ff


	//----- nvinfo : EIATTR_MERCURY_ISA_VERSION
	.align		4
        /*0080*/ 	.byte	0x03, 0x5f
        /*0082*/ 	.short	0x0101


	//----- nvinfo : EIATTR_VRC_CTA_INIT_COUNT
	.align		4
        /*0084*/ 	.byte	0x02, 0x4a
	.zero		1
	.zero		1


	//----- nvinfo : EIATTR_EXIT_INSTR_OFFSETS
	.align		4
        /*0088*/ 	.byte	0x04, 0x1c
        /*008a*/ 	.short	(.L_92 - .L_91)


	//   ....[0]....
.L_91:
        /*008c*/ 	.word	0x000000c0


	//   ....[1]....
        /*0090*/ 	.word	0x00000770


	//----- nvinfo : EIATTR_CRS_STACK_SIZE
	.align		4
.L_92:
        /*0094*/ 	.byte	0x04, 0x1e
        /*0096*/ 	.short	(.L_94 - .L_93)
.L_93:
        /*0098*/ 	.word	0x00000000


	//----- nvinfo : EIATTR_CBANK_PARAM_SIZE
	.align		4
.L_94:
        /*009c*/ 	.byte	0x03, 0x19
        /*009e*/ 	.short	0x0030


	//----- nvinfo : EIATTR_PARAM_CBANK
	.align		4
        /*00a0*/ 	.byte	0x04, 0x0a
        /*00a2*/ 	.short	(.L_96 - .L_95)
	.align		4
.L_95:
        /*00a4*/ 	.word	index@(.nv.constant0._ZN6caffe275_GLOBAL__N__51_tmpxft_00006d6b_00000000_7_batch_moments_op_cpp1_ii_f0b9036c30BatchMomentsGradientCUDAKernelIfLNS_12StorageOrderE2EEEviiiPKT_S5_S5_PS3_)
        /*00a8*/ 	.short	0x0380
        /*00aa*/ 	.short	0x0030


	//----- nvinfo : EIATTR_SW_WAR
	.align		4
.L_96:
        /*00ac*/ 	.byte	0x04, 0x36
        /*00ae*/ 	.short	(.L_98 - .L_97)
.L_97:
        /*00b0*/ 	.word	0x00000008
.L_98:


//--------------------- .nv.info._ZN6caffe275_GLOBAL__N__51_tmpxft_00006d6b_00000000_7_batch_moments_op_cpp1_ii_f0b9036c22BatchMomentsCUDAKernelIfLNS_12StorageOrderE1EEEviiiPKT_PS3_S6_ --------------------------
	.section	.nv.info._ZN6caffe275_GLOBAL__N__51_tmpxft_00006d6b_00000000_7_batch_moments_op_cpp1_ii_f0b9036c22BatchMomentsCUDAKernelIfLNS_12StorageOrderE1EEEviiiPKT_PS3_S6_,"",@"SHT_CUDA_INFO"
	.sectionflags	@""
	.align	4


	//----- nvinfo : EIATTR_CUDA_API_VERSION
	.align		4
        /*0000*/ 	.byte	0x04, 0x37
        /*0002*/ 	.short	(.L_100 - .L_99)
.L_99:
        /*0004*/ 	.word	0x00000082


	//----- nvinfo : EIATTR_KPARAM_INFO
	.align		4
.L_100:
        /*0008*/ 	.byte	0x04, 0x17
        /*000a*/ 	.short	(.L_102 - .L_101)
.L_101:
        /*000c*/ 	.word	0x00000000
        /*0010*/ 	.short	0x0005
        /*0012*/ 	.short	0x0020
        /*0014*/ 	.byte	0x00, 0xf0, 0x21, 0x00


	//----- nvinfo : EIATTR_KPARAM_INFO
	.align		4
.L_102:
        /*0018*/ 	.byte	0x04, 0x17
        /*001a*/ 	.short	(.L_104 - .L_103)
.L_103:
        /*001c*/ 	.word	0x00000000
        /*0020*/ 	.short	0x0004
        /*0022*/ 	.short	0x0018
        /*0024*/ 	.byte	0x00, 0xf0, 0x21, 0x00


	//----- nvinfo : EIATTR_KPARAM_INFO
	.align		4
.L_104:
        /*0028*/ 	.byte	0x04, 0x17
        /*002a*/ 	.short	(.L_106 - .L_105)
.L_105:
        /*002c*/ 	.word	0x00000000
        /*0030*/ 	.short	0x0003
        /*0032*/ 	.short	0x0010
        /*0034*/ 	.byte	0x00, 0xf0, 0x21, 0x00


	//----- nvinfo : EIATTR_KPARAM_INFO
	.align		4
.L_106:
        /*0038*/ 	.byte	0x04, 0x17
        /*003a*/ 	.short	(.L_108 - .L_107)
.L_107:
        /*003c*/ 	.word	0x00000000
        /*0040*/ 	.short	0x0002
        /*0042*/ 	.short	0x0008
        /*0044*/ 	.byte	0x00, 0xf0, 0x11, 0x00


	//----- nvinfo : EIATTR_KPARAM_INFO
	.align		4
.L_108:
        /*0048*/ 	.byte	0x04, 0x17
        /*004a*/ 	.short	(.L_110 - .L_109)
.L_109:
        /*004c*/ 	.word	0x00000000
        /*0050*/ 	.short	0x0001
        /*0052*/ 	.short	0x0004
        /*0054*/ 	.byte	0x00, 0xf0, 0x11, 0x00


	//----- nvinfo : EIATTR_KPARAM_INFO
	.align		4
.L_110:
        /*0058*/ 	.byte	0x04, 0x17
        /*005a*/ 	.short	(.L_112 - .L_111)
.L_111:
        /*005c*/ 	.word	0x00000000
        /*0060*/ 	.short	0x0000
        /*0062*/ 	.short	0x0000
        /*0064*/ 	.byte	0x00, 0xf0, 0x11, 0x00


	//----- nvinfo : EIATTR_SPARSE_MMA_MASK
	.align		4
.L_112:
        /*0068*/ 	.byte	0x03, 0x50
        /*006a*/ 	.short	0x0000


	//----- nvinfo : EIATTR_MAXREG_COUNT
	.align		4
        /*006c*/ 	.byte	0x03, 0x1b
        /*006e*/ 	.short	0x00ff


	//----- nvinfo : EIATTR_NUM_BARRIERS
	.align		4
        /*0070*/ 	.byte	0x02, 0x4c
        /*0072*/ 	.byte	0x01
	.zero		1


	//----- nvinfo : EIATTR_MERCURY_ISA_VERSION
	.align		4
        /*0074*/ 	.byte	0x03, 0x5f
        /*0076*/ 	.short	0x0101


	//----- nvinfo : EIATTR_UNUSED_LOAD_BYTE_OFFSET
	.align		4
        /*0078*/ 	.byte	0x04, 0x44
        /*007a*/ 	.short	(.L_114 - .L_113)


	//   ....[0]....
.L_113:
        /*007c*/ 	.word	0x000004e0
        /*0080*/ 	.word	0x00000fff


	//----- nvinfo : EIATTR_VRC_CTA_INIT_COUNT
	.align		4
.L_114:
        /*0084*/ 	.byte	0x02, 0x4a
	.zero		1
	.zero		1


	//----- nvinfo : EIATTR_EXIT_INSTR_OFFSETS
	.align		4
        /*0088*/ 	.byte	0x04, 0x1c
        /*008a*/ 	.short	(.L_116 - .L_115)


	//   ....[0]....
.L_115:
        /*008c*/ 	.word	0x00000040


	//   ....[1]....
        /*0090*/ 	.word	0x000007f0


	//----- nvinfo : EIATTR_CRS_STACK_SIZE
	.align		4
.L_116:
        /*0094*/ 	.byte	0x04, 0x1e
        /*0096*/ 	.short	(.L_118 - .L_117)
.L_117:
        /*0098*/ 	.word	0x00000000


	//----- nvinfo : EIATTR_CBANK_PARAM_SIZE
	.align		4
.L_118:
        /*009c*/ 	.byte	0x03, 0x19
        /*009e*/ 	.short	0x0028


	//----- nvinfo : EIATTR_PARAM_CBANK
	.align		4
        /*00a0*/ 	.byte	0x04, 0x0a
        /*00a2*/ 	.short	(.L_120 - .L_119)
	.align		4
.L_119:
        /*00a4*/ 	.word	index@(.nv.constant0._ZN6caffe275_GLOBAL__N__51_tmpxft_00006d6b_00000000_7_batch_moments_op_cpp1_ii_f0b9036c22BatchMomentsCUDAKernelIfLNS_12StorageOrderE1EEEviiiPKT_PS3_S6_)
        /*00a8*/ 	.short	0x0380
        /*00aa*/ 	.short	0x0028


	//----- nvinfo : EIATTR_SW_WAR
	.align		4
.L_120:
        /*00ac*/ 	.byte	0x04, 0x36
        /*00ae*/ 	.short	(.L_122 - .L_121)
.L_121:
        /*00b0*/ 	.word	0x00000008
.L_122:


//--------------------- .nv.info._ZN6caffe275_GLOBAL__N__51_tmpxft_00006d6b_00000000_7_batch_moments_op_cpp1_ii_f0b9036c22BatchMomentsCUDAKernelIfLNS_12StorageOrderE2EEEviiiPKT_PS3_S6_ --------------------------
	.section	.nv.info._ZN6caffe275_GLOBAL__N__51_tmpxft_00006d6b_00000000_7_batch_moments_op_cpp1_ii_f0b9036c22BatchMomentsCUDAKernelIfLNS_12StorageOrderE2EEEviiiPKT_PS3_S6_,"",@"SHT_CUDA_INFO"
	.sectionflags	@""
	.align	4


	//----- nvinfo : EIATTR_CUDA_API_VERSION
	.align		4
        /*0000*/ 	.byte	0x04, 0x37
        /*0002*/ 	.short	(.L_124 - .L_123)
.L_123:
        /*0004*/ 	.word	0x00000082


	//----- nvinfo : EIATTR_KPARAM_INFO
	.align		4
.L_124:
        /*0008*/ 	.byte	0x04, 0x17
        /*000a*/ 	.short	(.L_126 - .L_125)
.L_125:
        /*000c*/ 	.word	0x00000000
        /*0010*/ 	.short	0x0005
        /*0012*/ 	.short	0x0020
        /*0014*/ 	.byte	0x00, 0xf0, 0x21, 0x00


	//----- nvinfo : EIATTR_KPARAM_INFO
	.align		4
.L_126:
        /*0018*/ 	.byte	0x04, 0x17
        /*001a*/ 	.short	(.L_128 - .L_127)
.L_127:
        /*001c*/ 	.word	0x00000000
        /*0020*/ 	.short	0x0004
        /*0022*/ 	.short	0x0018
        /*0024*/ 	.byte	0x00, 0xf0, 0x21, 0x00


	//----- nvinfo : EIATTR_KPARAM_INFO
	.align		4
.L_128:
        /*0028*/ 	.byte	0x04, 0x17
        /*002a*/ 	.short	(.L_130 - .L_129)
.L_129:
        /*002c*/ 	.word	0x00000000
        /*0030*/ 	.short	0x0003
        /*0032*/ 	.short	0x0010
        /*0034*/ 	.byte	0x00, 0xf0, 0x21, 0x00


	//----- nvinfo : EIATTR_KPARAM_INFO
	.align		4
.L_130:
        /*0038*/ 	.byte	0x04, 0x17
        /*003a*/ 	.short	(.L_132 - .L_131)
.L_131:
        /*003c*/ 	.word	0x00000000
        /*0040*/ 	.short	0x0002
        /*0042*/ 	.short	0x0008
        /*0044*/ 	.byte	0x00, 0xf0, 0x11, 0x00


	//----- nvinfo : EIATTR_KPARAM_INFO
	.align		4
.L_132:
        /*0048*/ 	.byte	0x04, 0x17
        /*004a*/ 	.short	(.L_134 - .L_133)
.L_133:
        /*004c*/ 	.word	0x00000000
        /*0050*/ 	.short	0x0001
        /*0052*/ 	.short	0x0004
        /*0054*/ 	.byte	0x00, 0xf0, 0x11, 0x00


	//----- nvinfo : EIATTR_KPARAM_INFO
	.align		4
.L_134:
        /*0058*/ 	.byte	0x04, 0x17
        /*005a*/ 	.short	(.L_136 - .L_135)
.L_135:
        /*005c*/ 	.word	0x00000000
        /*0060*/ 	.short	0x0000
        /*0062*/ 	.short	0x0000
        /*0064*/ 	.byte	0x00, 0xf0, 0x11, 0x00


	//----- nvinfo : EIATTR_SPARSE_MMA_MASK
	.align		4
.L_136:
        /*0068*/ 	.byte	0x03, 0x50
        /*006a*/ 	.short	0x0000


	//----- nvinfo : EIATTR_MAXREG_COUNT
	.align		4
        /*006c*/ 	.byte	0x03, 0x1b
        /*006e*/ 	.short	0x00ff


	//----- nvinfo : EIATTR_NUM_BARRIERS
	.align		4
        /*0070*/ 	.byte	0x02, 0x4c
        /*0072*/ 	.byte	0x01
	.zero		1


	//----- nvinfo : EIATTR_MERCURY_ISA_VERSION
	.align		4
        /*0074*/ 	.byte	0x03, 0x5f
        /*0076*/ 	.short	0x0101


	//----- nvinfo : EIATTR_UNUSED_LOAD_BYTE_OFFSET
	.align		4
        /*0078*/ 	.byte	0x04, 0x44
        /*007a*/ 	.short	(.L_138 - .L_137)


	//   ....[0]....
.L_137:
        /*007c*/ 	.word	0x000007c0
        /*0080*/ 	.word	0x00000fff


	//----- nvinfo : EIATTR_VRC_CTA_INIT_COUNT
	.align		4
.L_138:
        /*0084*/ 	.byte	0x02, 0x4a
	.zero		1
	.zero		1


	//----- nvinfo : EIATTR_EXIT_INSTR_OFFSETS
	.align		4
        /*0088*/ 	.byte	0x04, 0x1c
        /*008a*/ 	.short	(.L_140 - .L_139)


	//   ....[0]....
.L_139:
        /*008c*/ 	.word	0x00000040


	//   ....[1]....
        /*0090*/ 	.word	0x00000ad0


	//----- nvinfo : EIATTR_CRS_STACK_SIZE
	.align		4
.L_140:
        /*0094*/ 	.byte	0x04, 0x1e
        /*0096*/ 	.short	(.L_142 - .L_141)
.L_141:
        /*0098*/ 	.word	0x00000000


	//----- nvinfo : EIATTR_CBANK_PARAM_SIZE
	.align		4
.L_142:
        /*009c*/ 	.byte	0x03, 0x19
        /*009e*/ 	.short	0x0028


	//----- nvinfo : EIATTR_PARAM_CBANK
	.align		4
        /*00a0*/ 	.byte	0x04, 0x0a
        /*00a2*/ 	.short	(.L_144 - .L_143)
	.align		4
.L_143:
        /*00a4*/ 	.word	index@(.nv.constant0._ZN6caffe275_GLOBAL__N__51_tmpxft_00006d6b_00000000_7_batch_moments_op_cpp1_ii_f0b9036c22BatchMomentsCUDAKernelIfLNS_12StorageOrderE2EEEviiiPKT_PS3_S6_)
        /*00a8*/ 	.short	0x0380
        /*00aa*/ 	.short	0x0028


	//----- nvinfo : EIATTR_SW_WAR
	.align		4
.L_144:
        /*00ac*/ 	.byte	0x04, 0x36
        /*00ae*/ 	.short	(.L_146 - .L_145)
.L_145:
        /*00b0*/ 	.word	0x00000008
.L_146:


//--------------------- .nv.callgraph             --------------------------
	.section	.nv.callgraph,"",@"SHT_CUDA_CALLGRAPH"
	.align	4
	.sectionentsize	8
	.align		4
        /*0000*/ 	.word	0x00000000
	.align		4
        /*0004*/ 	.word	0xffffffff
	.align		4
        /*0008*/ 	.word	0x00000000
	.align		4
        /*000c*/ 	.word	0xfffffffe
	.align		4
        /*0010*/ 	.word	0x00000000
	.align		4
        /*0014*/ 	.word	0xfffffffd
	.align		4
        /*0018*/ 	.word	0x00000000
	.align		4
        /*001c*/ 	.word	0xfffffffc


//--------------------- .nv.constant4             --------------------------
	.section	.nv.constant4,"a",@progbits
	.align	8
	.align		8
.nv.constant4:
        /*0000*/ 	.dword	_ZTVSt9basic_iosIcSt11char_traitsIcEE
	.align		8
        /*0008*/ 	.dword	_ZTTSo
	.align		8
        /*0010*/ 	.dword	_ZTVSt15basic_streambufIcSt11char_traitsIcEE
	.align		8
        /*0018*/ 	.dword	_ZTVNSt7__cxx1115basic_stringbufIcSt11char_traitsIcESaIcEEE
	.align		8
        /*0020*/ 	.dword	_ZTTNSt7__cxx1119basic_ostringstreamIcSt11char_traitsIcESaIcEEE
	.align		8
        /*0028*/ 	.dword	_ZTVN10__cxxabiv119__pointer_type_infoE
	.align		8
        /*0030*/ 	.dword	_ZTVN10__cxxabiv120__function_type_infoE
	.align		8
        /*0038*/ 	.dword	_ZTVN10__cxxabiv117__class_type_infoE
	.align		8
        /*0040*/ 	.dword	_ZTVN10__cxxabiv120__si_class_type_infoE
	.align		8
        /*0048*/ 	.dword	_ZTVN3c105ErrorE
	.align		8
        /*0050*/ 	.dword	_ZTVN6caffe28OperatorINS_11CUDAContextEEE
	.align		8
        /*0058*/ 	.dword	_ZTVN6caffe214BatchMomentsOpIfNS_11CUDAContextEEE
	.align		8
        /*0060*/ 	.dword	_ZTVN6caffe222BatchMomentsGradientOpIfNS_11CUDAContextEEE


//--------------------- .text._ZN6caffe275_GLOBAL__N__51_tmpxft_00006d6b_00000000_7_batch_moments_op_cpp1_ii_f0b9036c30BatchMomentsGradientCUDAKernelIfLNS_12StorageOrderE1EEEviiiPKT_S5_S5_PS3_ --------------------------
	.section	.text._ZN6caffe275_GLOBAL__N__51_tmpxft_00006d6b_00000000_7_batch_moments_op_cpp1_ii_f0b9036c30BatchMomentsGradientCUDAKernelIfLNS_12StorageOrderE1EEEviiiPKT_S5_S5_PS3_,"ax",@progbits
	.align	128
        .global         _ZN6caffe275_GLOBAL__N__51_tmpxft_00006d6b_00000000_7_batch_moments_op_cpp1_ii_f0b9036c30BatchMomentsGradientCUDAKernelIfLNS_12StorageOrderE1EEEviiiPKT_S5_S5_PS3_
        .type           _ZN6caffe275_GLOBAL__N__51_tmpxft_00006d6b_00000000_7_batch_moments_op_cpp1_ii_f0b9036c30BatchMomentsGradientCUDAKernelIfLNS_12StorageOrderE1EEEviiiPKT_S5_S5_PS3_,@function
        .size           _ZN6caffe275_GLOBAL__N__51_tmpxft_00006d6b_00000000_7_batch_moments_op_cpp1_ii_f0b9036c30BatchMomentsGradientCUDAKernelIfLNS_12StorageOrderE1EEEviiiPKT_S5_S5_PS3_,(.L_x_72 - _ZN6caffe275_GLOBAL__N__51_tmpxft_00006d6b_00000000_7_batch_moments_op_cpp1_ii_f0b9036c30BatchMomentsGradientCUDAKernelIfLNS_12StorageOrderE1EEEviiiPKT_S5_S5_PS3_)
        .other          _ZN6caffe275_GLOBAL__N__51_tmpxft_00006d6b_00000000_7_batch_moments_op_cpp1_ii_f0b9036c30BatchMomentsGradientCUDAKernelIfLNS_12StorageOrderE1EEEviiiPKT_S5_S5_PS3_,@"STO_CUDA_ENTRY STV_DEFAULT"
_ZN6caffe275_GLOBAL__N__51_tmpxft_00006d6b_00000000_7_batch_moments_op_cpp1_ii_f0b9036c30BatchMomentsGradientCUDAKernelIfLNS_12StorageOrderE1EEEviiiPKT_S5_S5_PS3_:
.text._ZN6caffe275_GLOBAL__N__51_tmpxft_00006d6b_00000000_7_batch_moments_op_cpp1_ii_f0b9036c30BatchMomentsGradientCUDAKernelIfLNS_12StorageOrderE1EEEviiiPKT_S5_S5_PS3_:
[----:B------:R-:W-:Y:S01]  /*0000*/  LDC R1, c[0x0][0x37c] ;  /* 0x0000df00ff017b82 */ /* 0x000fe20000000800 */
[----:B------:R-:W0:Y:S01]  /*0010*/  S2R R3, SR_CTAID.X ;  /* 0x0000000000037919 */ /* 0x000e220000002500 */
[----:B------:R-:W1:Y:S01]  /*0020*/  LDCU.64 UR8, c[0x0][0x380] ;  /* 0x00007000ff0877ac */ /* 0x000e620008000a00 */
[----:B------:R-:W0:Y:S01]  /*0030*/  S2R R0, SR_TID.X ;  /* 0x0000000000007919 */ /* 0x000e220000002100 */
[----:B------:R-:W2:Y:S01]  /*0040*/  LDCU UR5, c[0x0][0x388] ;  /* 0x00007100ff0577ac */ /* 0x000ea20008000800 */
[----:B------:R-:W0:Y:S01]  /*0050*/  LDCU UR7, c[0x0][0x360] ;  /* 0x00006c00ff0777ac */ /* 0x000e220008000800 */
[----:B-1----:R-:W-:-:S04]  /*0060*/  UIMAD UR4, UR9, UR8, URZ ;  /* 0x00000008090472a4 */ /* 0x002fc8000f8e02ff */
[----:B--2---:R-:W-:-:S04]  /*0070*/  UIMAD UR6, UR4, UR5, URZ ;  /* 0x00000005040672a4 */ /* 0x004fc8000f8e02ff */
[----:B------:R-:W-:Y:S01]  /*0080*/  USHF.R.S32.HI UR10, URZ, 0x1f, UR6 ;  /* 0x0000001fff0a7899 */ /* 0x000fe20008011406 */
[----:B0-----:R-:W-:-:S05]  /*0090*/  IMAD R3, R3, UR7, R0 ;  /* 0x0000000703037c24 */ /* 0x001fca000f8e0200 */
[----:B------:R-:W-:-:S04]  /*00a0*/  ISETP.GE.U32.AND P0, PT, R3, UR6, PT ;  /* 0x0000000603007c0c */ /* 0x000fc8000bf06070 */
[----:B------:R-:W-:-:S13]  /*00b0*/  ISETP.GE.U32.AND.EX P0, PT, RZ, UR10, PT, P0 ;  /* 0x0000000aff007c0c */ /* 0x000fda000bf06100 */
[----:B------:R-:W-:Y:S05]  /*00c0*/  @P0 EXIT ;  /* 0x000000000000094d */ /* 0x000fea0003800000 */
[----:B------:R-:W-:-:S06]  /*00d0*/  UIMAD UR4, UR8, UR5, URZ ;  /* 0x00000005080472a4 */ /* 0x000fcc000f8e02ff */
[----:B------:R-:W-:-:S05]  /*00e0*/  I2FP.F32.S32 R0, UR4 ;  /* 0x0000000400007c45 */ /* 0x000fca0008201400 */
[----:B------:R-:W-:-:S05]  /*00f0*/  VIADD R2, R0, 0x1800000 ;  /* 0x0180000000027836 */ /* 0x000fca0000000000 */
[----:B------:R-:W-:-:S04]  /*0100*/  LOP3.LUT R2, R2, 0x7f800000, RZ, 0xc0, !PT ;  /* 0x7f80000002027812 */ /* 0x000fc800078ec0ff */
[----:B------:R-:W-:Y:S01]  /*0110*/  ISETP.GT.U32.AND P0, PT, R2, 0x1ffffff, PT ;  /* 0x01ffffff0200780c */ /* 0x000fe20003f04070 */
[----:B------:R-:W-:-:S12]  /*0120*/  IMAD.MOV.U32 R2, RZ, RZ, RZ ;  /* 0x000000ffff027224 */ /* 0x000fd800078e00ff */
[----:B------:R-:W-:Y:S05]  /*0130*/  @P0 BRA `(.L_x_0) ;  /* 0x00000000000c0947 */ /* 0x000fea0003800000 */
[----:B------:R-:W-:-:S07]  /*0140*/  MOV R4, 0x160 ;  /* 0x0000016000047802 */ /* 0x000fce0000000f00 */
[----:B------:R-:W-:Y:S05]  /*0150*/  CALL.REL.NOINC `($__internal_0_$__cuda_sm20_rcp_rn_f32_slowpath) ;  /* 0x00000004000c7944 */ /* 0x000fea0003c00000 */
[----:B------:R-:W-:Y:S05]  /*0160*/  BRA `(.L_x_1) ;  /* 0x0000000000107947 */ /* 0x000fea0003800000 */
.L_x_0:
[----:B------:R-:W0:Y:S02]  /*0170*/  MUFU.RCP R5, R0 ;  /* 0x0000000000057308 */ /* 0x000e240000001000 */
[----:B0-----:R-:W-:-:S04]  /*0180*/  FFMA R4, R0, R5, -1 ;  /* 0xbf80000000047423 */ /* 0x001fc80000000005 */
[----:B------:R-:W-:-:S04]  /*0190*/  FADD.FTZ R4, -R4, -RZ ;  /* 0x800000ff04047221 */ /* 0x000fc80000010100 */
[----:B------:R-:W-:-:S07]  /*01a0*/  FFMA R0, R5, R4, R5 ;  /* 0x0000000405007223 */ /* 0x000fce0000000005 */
.L_x_1:
[----:B------:R-:W0:Y:S01]  /*01b0*/  LDCU UR5, c[0x0][0x384] ;  /* 0x00007080ff0577ac */ /* 0x000e220008000800 */
[----:B------:R-:W-:Y:S01]  /*01c0*/  BSSY.RECONVERGENT B0, `(.L_x_2) ;  /* 0x000003b000007945 */ /* 0x000fe20003800200 */
[----:B------:R-:W1:Y:S01]  /*01d0*/  LDCU UR4, c[0x0][0x370] ;  /* 0x00006e00ff0477ac */ /* 0x000e620008000800 */
[----:B------:R-:W2:Y:S01]  /*01e0*/  LDCU.64 UR8, c[0x0][0x358] ;  /* 0x00006b00ff0877ac */ /* 0x000ea20008000a00 */
[----:B------:R-:W3:Y:S01]  /*01f0*/  LDCU UR11, c[0x0][0x384] ;  /* 0x00007080ff0b77ac */ /* 0x000ee20008000800 */
[----:B------:R-:W4:Y:S01]  /*0200*/  LDCU.128 UR12, c[0x0][0x390] ;  /* 0x00007200ff0c77ac */ /* 0x000f220008000c00 */
[----:B------:R-:W2:Y:S01]  /*0210*/  LDCU.128 UR16, c[0x0][0x3a0] ;  /* 0x00007400ff1077ac */ /* 0x000ea20008000c00 */
[----:B0-----:R-:W-:Y:S02]  /*0220*/  USHF.R.S32.HI UR5, URZ, 0x1f, UR5 ;  /* 0x0000001fff057899 */ /* 0x001fe40008011405 */
[----:B-1----:R-:W-:-:S12]  /*0230*/  UIMAD UR7, UR7, UR4, URZ ;  /* 0x00000004070772a4 */ /* 0x002fd8000f8e02ff */
.L_x_6:
[----:B------:R-:W-:Y:S01]  /*0240*/  LOP3.LUT R4, R2, UR5, RZ, 0xfc, !PT ;  /* 0x0000000502047c12 */ /* 0x000fe2000f8efcff */
[----:B------:R-:W-:Y:S03]  /*0250*/  BSSY.RECONVERGENT B1, `(.L_x_3) ;  /* 0x0000018000017945 */ /* 0x000fe60003800200 */
[----:B------:R-:W-:-:S13]  /*0260*/  ISETP.NE.U32.AND P0, PT, R4, RZ, PT ;  /* 0x000000ff0400720c */ /* 0x000fda0003f05070 */
[----:B------:R-:W-:Y:S05]  /*0270*/  @!P0 BRA `(.L_x_4) ;  /* 0x0000000000108947 */ /* 0x000fea0003800000 */
[----:B------:R-:W-:-:S07]  /*0280*/  MOV R4, 0x2a0 ;  /* 0x000002a000047802 */ /* 0x000fce0000000f00 */
[----:B--234-:R-:W-:Y:S05]  /*0290*/  CALL.REL.NOINC `($__internal_1_$__cuda_sm20_rem_u64) ;  /* 0x00000004008c7944 */ /* 0x01cfea0003c00000 */
[----:B------:R-:W-:Y:S01]  /*02a0*/  IMAD.MOV.U32 R5, RZ, RZ, R6 ;  /* 0x000000ffff057224 */ /* 0x000fe200078e0006 */
[----:B------:R-:W-:Y:S06]  /*02b0*/  BRA `(.L_x_5) ;  /* 0x0000000000447947 */ /* 0x000fec0003800000 */
.L_x_4:
[----:B---3--:R-:W0:Y:S01]  /*02c0*/  I2F.U32.RP R6, UR11 ;  /* 0x0000000b00067d06 */ /* 0x008e220008209000 */
[----:B------:R-:W-:-:S07]  /*02d0*/  ISETP.NE.U32.AND P1, PT, RZ, UR11, PT ;  /* 0x0000000bff007c0c */ /* 0x000fce000bf25070 */
[----:B0-----:R-:W0:Y:S02]  /*02e0*/  MUFU.RCP R6, R6 ;  /* 0x0000000600067308 */ /* 0x001e240000001000 */
[----:B0-----:R-:W-:-:S06]  /*02f0*/  VIADD R4, R6, 0xffffffe ;  /* 0x0ffffffe06047836 */ /* 0x001fcc0000000000 */
[----:B------:R0:W1:Y:S02]  /*0300*/  F2I.FTZ.U32.TRUNC.NTZ R5, R4 ;  /* 0x0000000400057305 */ /* 0x000064000021f000 */
[----:B0-----:R-:W-:Y:S02]  /*0310*/  HFMA2 R4, -RZ, RZ, 0, 0 ;  /* 0x00000000ff047431 */ /* 0x001fe400000001ff */
[----:B-1----:R-:W-:-:S04]  /*0320*/  IMAD.MOV R7, RZ, RZ, -R5 ;  /* 0x000000ffff077224 */ /* 0x002fc800078e0a05 */
[----:B------:R-:W-:-:S04]  /*0330*/  IMAD R7, R7, UR11, RZ ;  /* 0x0000000b07077c24 */ /* 0x000fc8000f8e02ff */
[----:B------:R-:W-:-:S06]  /*0340*/  IMAD.HI.U32 R8, R5, R7, R4 ;  /* 0x0000000705087227 */ /* 0x000fcc00078e0004 */
[----:B------:R-:W-:-:S04]  /*0350*/  IMAD.HI.U32 R8, R8, R3, RZ ;  /* 0x0000000308087227 */ /* 0x000fc800078e00ff */
[----:B------:R-:W-:-:S04]  /*0360*/  IMAD.MOV R8, RZ, RZ, -R8 ;  /* 0x000000ffff087224 */ /* 0x000fc800078e0a08 */
[----:B------:R-:W-:-:S05]  /*0370*/  IMAD R5, R8, UR11, R3 ;  /* 0x0000000b08057c24 */ /* 0x000fca000f8e0203 */
[----:B------:R-:W-:-:S13]  /*0380*/  ISETP.GE.U32.AND P0, PT, R5, UR11, PT ;  /* 0x0000000b05007c0c */ /* 0x000fda000bf06070 */
[----:B------:R-:W-:-:S05]  /*0390*/  @P0 VIADD R5, R5, -UR11 ;  /* 0x8000000b05050c36 */ /* 0x000fca0008000000 */
[----:B------:R-:W-:-:S13]  /*03a0*/  ISETP.GE.U32.AND P0, PT, R5, UR11, PT ;  /* 0x0000000b05007c0c */ /* 0x000fda000bf06070 */
[----:B------:R-:W-:Y:S01]  /*03b0*/  @P0 VIADD R5, R5, -UR11 ;  /* 0x8000000b05050c36 */ /* 0x000fe20008000000 */
[----:B------:R-:W-:-:S07]  /*03c0*/  @!P1 LOP3.LUT R5, RZ, UR11, RZ, 0x33, !PT ;  /* 0x0000000bff059c12 */ /* 0x000fce000f8e33ff */
.L_x_5:
[----:B--2-4-:R-:W-:Y:S05]  /*03d0*/  BSYNC.RECONVERGENT B1 ;  /* 0x0000000000017941 */ /* 0x014fea0003800200 */
.L_x_3:
[----:B------:R-:W-:Y:S01]  /*03e0*/  IMAD.SHL.U32 R7, R5, 0x4, RZ ;  /* 0x0000000405077824 */ /* 0x000fe200078e00ff */
[----:B------:R-:W-:Y:S01]  /*03f0*/  SHF.R.S32.HI R4, RZ, 0x1f, R5 ;  /* 0x0000001fff047819 */ /* 0x000fe20000011405 */
[C---:B------:R-:W-:Y:S01]  /*0400*/  IMAD.SHL.U32 R10, R3.reuse, 0x4, RZ ;  /* 0x00000004030a7824 */ /* 0x040fe200078e00ff */
[----:B------:R-:W-:Y:S02]  /*0410*/  SHF.L.U64.HI R12, R3, 0x2, R2 ;  /* 0x00000002030c7819 */ /* 0x000fe40000010202 */
[----:B------:R-:W-:Y:S02]  /*0420*/  SHF.L.U64.HI R5, R5, 0x2, R4 ;  /* 0x0000000205057819 */ /* 0x000fe40000010204 */
[C---:B------:R-:W-:Y:S02]  /*0430*/  IADD3 R6, P1, PT, R7.reuse, UR14, RZ ;  /* 0x0000000e07067c10 */ /* 0x040fe4000ff3e0ff */
[----:B------:R-:W-:Y:S02]  /*0440*/  IADD3 R4, P0, PT, R7, UR12, RZ ;  /* 0x0000000c07047c10 */ /* 0x000fe4000ff1e0ff */
[----:B------:R-:W-:-:S02]  /*0450*/  IADD3 R8, P2, PT, R10, UR16, RZ ;  /* 0x000000100a087c10 */ /* 0x000fc4000ff5e0ff */
[C---:B------:R-:W-:Y:S02]  /*0460*/  IADD3.X R7, PT, PT, R5.reuse, UR15, RZ, P1, !PT ;  /* 0x0000000f05077c10 */ /* 0x040fe40008ffe4ff */
[----:B------:R-:W-:Y:S02]  /*0470*/  IADD3.X R5, PT, PT, R5, UR13, RZ, P0, !PT ;  /* 0x0000000d05057c10 */ /* 0x000fe400087fe4ff */
[----:B------:R-:W-:Y:S01]  /*0480*/  IADD3.X R9, PT, PT, R12, UR17, RZ, P2, !PT ;  /* 0x000000110c097c10 */ /* 0x000fe200097fe4ff */
[----:B------:R-:W2:Y:S04]  /*0490*/  LDG.E.CONSTANT R6, desc[UR8][R6.64] ;  /* 0x0000000806067981 */ /* 0x000ea8000c1e9900 */
[----:B------:R-:W3:Y:S04]  /*04a0*/  LDG.E.CONSTANT R4, desc[UR8][R4.64] ;  /* 0x0000000804047981 */ /* 0x000ee8000c1e9900 */
[----:B------:R-:W3:Y:S01]  /*04b0*/  LDG.E.CONSTANT R8, desc[UR8][R8.64] ;  /* 0x0000000808087981 */ /* 0x000ee2000c1e9900 */
[----:B------:R-:W-:Y:S01]  /*04c0*/  IADD3 R10, P0, PT, R10, UR18, RZ ;  /* 0x000000120a0a7c10 */ /* 0x000fe2000ff1e0ff */
[----:B--2---:R-:W-:-:S04]  /*04d0*/  FADD R11, R6, R6 ;  /* 0x00000006060b7221 */ /* 0x004fc80000000000 */
[----:B---3--:R-:W-:Y:S01]  /*04e0*/  FFMA R13, R11, R8, R4 ;  /* 0x000000080b0d7223 */ /* 0x008fe20000000004 */
[----:B------:R-:W-:Y:S02]  /*04f0*/  IADD3.X R11, PT, PT, R12, UR19, RZ, P0, !PT ;  /* 0x000000130c0b7c10 */ /* 0x000fe400087fe4ff */
[----:B------:R-:W-:Y:S01]  /*0500*/  IADD3 R3, P0, PT, R3, UR7, RZ ;  /* 0x0000000703037c10 */ /* 0x000fe2000ff1e0ff */
[----:B------:R-:W-:-:S03]  /*0510*/  FMUL R13, R13, R0 ;  /* 0x000000000d0d7220 */ /* 0x000fc60000400000 */
[----:B------:R-:W-:Y:S02]  /*0520*/  IADD3.X R2, PT, PT, RZ, R2, RZ, P0, !PT ;  /* 0x00000002ff027210 */ /* 0x000fe400007fe4ff */
[----:B------:R0:W-:Y:S01]  /*0530*/  STG.E desc[UR8][R10.64], R13 ;  /* 0x0000000d0a007986 */ /* 0x0001e2000c101908 */
[----:B------:R-:W-:-:S04]  /*0540*/  ISETP.GE.U32.AND P0, PT, R3, UR6, PT ;  /* 0x0000000603007c0c */ /* 0x000fc8000bf06070 */
[----:B------:R-:W-:-:S13]  /*0550*/  ISETP.GE.U32.AND.EX P0, PT, R2, UR10, PT, P0 ;  /* 0x0000000a02007c0c */ /* 0x000fda000bf06100 */
[----:B0-----:R-:W-:Y:S05]  /*0560*/  @!P0 BRA `(.L_x_6) ;  /* 0xfffffffc00348947 */ /* 0x001fea000383ffff */
[----:B------:R-:W-:Y:S05]  /*0570*/  BSYNC.RECONVERGENT B0 ;  /* 0x0000000000007941 */ /* 0x000fea0003800200 */
.L_x_2:
[----:B------:R-:W-:Y:S05]  /*0580*/  EXIT ;  /* 0x000000000000794d */ /* 0x000fea0003800000 */
        .weak           $__internal_0_$__cuda_sm20_rcp_rn_f32_slowpath
        .type           $__internal_0_$__cuda_sm20_rcp_rn_f32_slowpath,@function
        .size           $__internal_0_$__cuda_sm20_rcp_rn_f32_slowpath,($__internal_1_$__cuda_sm20_rem_u64 - $__internal_0_$__cuda_sm20_rcp_rn_f32_slowpath)
$__internal_0_$__cuda_sm20_rcp_rn_f32_slowpath:
[----:B------:R-:W-:-:S05]  /*0590*/  IMAD.SHL.U32 R5, R0, 0x2, RZ ;  /* 0x0000000200057824 */ /* 0x000fca00078e00ff */
[----:B------:R-:W-:-:S04]  /*05a0*/  SHF.R.U32.HI R5, RZ, 0x18, R5 ;  /* 0x00000018ff057819 */ /* 0x000fc80000011605 */
[----:B------:R-:W-:-:S13]  /*05b0*/  ISETP.NE.U32.AND P0, PT, R5, RZ, PT ;  /* 0x000000ff0500720c */ /* 0x000fda0003f05070 */
[----:B------:R-:W-:Y:S05]  /*05c0*/  @P0 BRA `(.L_x_7) ;  /* 0x00000000002c0947 */ /* 0x000fea0003800000 */
[----:B------:R-:W-:-:S05]  /*05d0*/  IMAD.SHL.U32 R5, R0, 0x2, RZ ;  /* 0x0000000200057824 */ /* 0x000fca00078e00ff */
[----:B------:R-:W-:-:S13]  /*05e0*/  ISETP.NE.AND P0, PT, R5, RZ, PT ;  /* 0x000000ff0500720c */ /* 0x000fda0003f05270 */
[----:B------:R2:W3:Y:S01]  /*05f0*/  @!P0 MUFU.RCP R5, R0 ;  /* 0x0000000000058308 */ /* 0x0004e20000001000 */
[----:B------:R-:W-:Y:S05]  /*0600*/  @!P0 BRA `(.L_x_8) ;  /* 0x0000000000a48947 */ /* 0x000fea0003800000 */
[----:B------:R-:W-:-:S04]  /*0610*/  FFMA R6, R0, 1.84467440737095516160e+19, RZ ;  /* 0x5f80000000067823 */ /* 0x000fc800000000ff */
[----:B---3--:R-:W2:Y:S02]  /*0620*/  MUFU.RCP R5, R6 ;  /* 0x0000000600057308 */ /* 0x008ea40000001000 */
[----:B--2---:R-:W-:-:S04]  /*0630*/  FFMA R0, R6, R5, -1 ;  /* 0xbf80000006007423 */ /* 0x004fc80000000005 */
[----:B------:R-:W-:-:S04]  /*0640*/  FADD.FTZ R0, -R0, -RZ ;  /* 0x800000ff00007221 */ /* 0x000fc80000010100 */
[----:B------:R-:W-:-:S04]  /*0650*/  FFMA R0, R5, R0, R5 ;  /* 0x0000000005007223 */ /* 0x000fc80000000005 */
[----:B------:R-:W-:Y:S01]  /*0660*/  FFMA R5, R0, 1.84467440737095516160e+19, RZ ;  /* 0x5f80000000057823 */ /* 0x000fe200000000ff */
[----:B------:R-:W-:Y:S06]  /*0670*/  BRA `(.L_x_8) ;  /* 0x0000000000887947 */ /* 0x000fec0003800000 */
.L_x_7:
[----:B------:R-:W-:-:S05]  /*0680*/  VIADD R6, R5, 0xffffff03 ;  /* 0xffffff0305067836 */ /* 0x000fca0000000000 */
[----:B------:R-:W-:-:S13]  /*0690*/  ISETP.GT.U32.AND P0, PT, R6, 0x1, PT ;  /* 0x000000010600780c */ /* 0x000fda0003f04070 */
[----:B------:R-:W-:Y:S05]  /*06a0*/  @P0 BRA `(.L_x_9) ;  /* 0x0000000000780947 */ /* 0x000fea0003800000 */
[----:B------:R-:W-:Y:S01]  /*06b0*/  LOP3.LUT R7, R0, 0x7fffff, RZ, 0xc0, !PT ;  /* 0x007fffff00077812 */ /* 0x000fe200078ec0ff */
[----:B------:R-:W-:-:S03]  /*06c0*/  IMAD.MOV.U32 R11, RZ, RZ, 0x3 ;  /* 0x00000003ff0b7424 */ /* 0x000fc600078e00ff */
[----:B------:R-:W-:Y:S02]  /*06d0*/  LOP3.LUT R7, R7, 0x3f800000, RZ, 0xfc, !PT ;  /* 0x3f80000007077812 */ /* 0x000fe400078efcff */
[----:B------:R-:W-:Y:S02]  /*06e0*/  SHF.L.U32 R12, R11, R6, RZ ;  /* 0x000000060b0c7219 */ /* 0x000fe400000006ff */
[----:B------:R-:W0:Y:S02]  /*06f0*/  MUFU.RCP R8, R7 ;  /* 0x0000000700087308 */ /* 0x000e240000001000 */
[----:B0-----:R-:W-:-:S04]  /*0700*/  FFMA R9, R7, R8, -1 ;  /* 0xbf80000007097423 */ /* 0x001fc80000000008 */
[----:B------:R-:W-:-:S04]  /*0710*/  FADD.FTZ R9, -R9, -RZ ;  /* 0x800000ff09097221 */ /* 0x000fc80000010100 */
[CCC-:B------:R-:W-:Y:S01]  /*0720*/  FFMA.RM R10, R8.reuse, R9.reuse, R8.reuse ;  /* 0x00000009080a7223 */ /* 0x1c0fe20000004008 */
[----:B------:R-:W-:-:S04]  /*0730*/  FFMA.RP R9, R8, R9, R8 ;  /* 0x0000000908097223 */ /* 0x000fc80000008008 */
[C---:B------:R-:W-:Y:S02]  /*0740*/  LOP3.LUT R8, R10.reuse, 0x7fffff, RZ, 0xc0, !PT ;  /* 0x007fffff0a087812 */ /* 0x040fe400078ec0ff */
[----:B------:R-:W-:Y:S02]  /*0750*/  FSETP.NEU.FTZ.AND P0, PT, R10, R9, PT ;  /* 0x000000090a00720b */ /* 0x000fe40003f1d000 */
[----:B------:R-:W-:Y:S02]  /*0760*/  LOP3.LUT R9, R8, 0x800000, RZ, 0xfc, !PT ;  /* 0x0080000008097812 */ /* 0x000fe400078efcff */
[----:B------:R-:W-:Y:S02]  /*0770*/  SEL R8, RZ, 0xffffffff, !P0 ;  /* 0xffffffffff087807 */ /* 0x000fe40004000000 */
[----:B------:R-:W-:Y:S02]  /*0780*/  LOP3.LUT R7, R12, R9, RZ, 0xc0, !PT ;  /* 0x000000090c077212 */ /* 0x000fe400078ec0ff */
[----:B------:R-:W-:-:S02]  /*0790*/  IADD3 R8, PT, PT, -R8, RZ, RZ ;  /* 0x000000ff08087210 */ /* 0x000fc40007ffe1ff */
[-C--:B------:R-:W-:Y:S02]  /*07a0*/  SHF.R.U32.HI R7, RZ, R6.reuse, R7 ;  /* 0x00000006ff077219 */ /* 0x080fe40000011607 */
[----:B------:R-:W-:Y:S02]  /*07b0*/  LOP3.LUT P1, RZ, R8, R6, R9, 0xf8, !PT ;  /* 0x0000000608ff7212 */ /* 0x000fe4000782f809 */
[C---:B------:R-:W-:Y:S02]  /*07c0*/  LOP3.LUT P0, RZ, R7.reuse, 0x1, RZ, 0xc0, !PT ;  /* 0x0000000107ff7812 */ /* 0x040fe4000780c0ff */
[----:B------:R-:W-:-:S04]  /*07d0*/  LOP3.LUT P2, RZ, R7, 0x2, RZ, 0xc0, !PT ;  /* 0x0000000207ff7812 */ /* 0x000fc8000784c0ff */
[----:B------:R-:W-:Y:S02]  /*07e0*/  PLOP3.LUT P0, PT, P0, P1, P2, 0xe0, 0x0 ;  /* 0x000000000000781c */ /* 0x000fe40000703c20 */
[----:B------:R-:W-:Y:S02]  /*07f0*/  LOP3.LUT P1, RZ, R0, 0x7fffff, RZ, 0xc0, !PT ;  /* 0x007fffff00ff7812 */ /* 0x000fe4000782c0ff */
[----:B------:R-:W-:-:S05]  /*0800*/  SEL R6, RZ, 0x1, !P0 ;  /* 0x00000001ff067807 */ /* 0x000fca0004000000 */
[----:B------:R-:W-:-:S05]  /*0810*/  IMAD.MOV R6, RZ, RZ, -R6 ;  /* 0x000000ffff067224 */ /* 0x000fca00078e0a06 */
[----:B------:R-:W-:Y:S01]  /*0820*/  ISETP.GE.AND P0, PT, R6, RZ, PT ;  /* 0x000000ff0600720c */ /* 0x000fe20003f06270 */
[----:B------:R-:W-:-:S05]  /*0830*/  VIADD R6, R5, 0xffffff04 ;  /* 0xffffff0405067836 */ /* 0x000fca0000000000 */
[----:B------:R-:W-:-:S07]  /*0840*/  SHF.R.U32.HI R5, RZ, R6, R9 ;  /* 0x00000006ff057219 */ /* 0x000fce0000011609 */
[----:B------:R-:W-:-:S04]  /*0850*/  @!P0 VIADD R5, R5, 0x1 ;  /* 0x0000000105058836 */ /* 0x000fc80000000000 */
[----:B------:R-:W-:-:S05]  /*0860*/  @!P1 IMAD.SHL.U32 R5, R5, 0x2, RZ ;  /* 0x0000000205059824 */ /* 0x000fca00078e00ff */
[----:B------:R-:W-:Y:S01]  /*0870*/  LOP3.LUT R5, R5, 0x80000000, R0, 0xf8, !PT ;  /* 0x8000000005057812 */ /* 0x000fe200078ef800 */
[----:B------:R-:W-:Y:S06]  /*0880*/  BRA `(.L_x_8) ;  /* 0x0000000000047947 */ /* 0x000fec0003800000 */
.L_x_9:
[----:B------:R0:W1:Y:S02]  /*0890*/  MUFU.RCP R5, R0 ;  /* 0x0000000000057308 */ /* 0x0000640000001000 */
.L_x_8:
[----:B0123--:R-:W-:Y:S01]  /*08a0*/  MOV R0, R5 ;  /* 0x0000000500007202 */ /* 0x00ffe20000000f00 */
[----:B------:R-:W-:-:S04]  /*08b0*/  IMAD.MOV.U32 R5, RZ, RZ, 0x0 ;  /* 0x00000000ff057424 */ /* 0x000fc800078e00ff */
[----:B------:R-:W-:Y:S05]  /*08c0*/  RET.REL.NODEC R4 `(_ZN6caffe275_GLOBAL__N__51_tmpxft_00006d6b_00000000_7_batch_moments_op_cpp1_ii_f0b9036c30BatchMomentsGradientCUDAKernelIfLNS_12StorageOrderE1EEEviiiPKT_S5_S5_PS3_) ;  /* 0xfffffff404cc7950 */ /* 0x000fea0003c3ffff */
        .weak           $__internal_1_$__cuda_sm20_rem_u64
        .type           $__internal_1_$__cuda_sm20_rem_u64,@function
        .size           $__internal_1_$__cuda_sm20_rem_u64,(.L_x_72 - $__internal_1_$__cuda_sm20_rem_u64)
$__internal_1_$__cuda_sm20_rem_u64:
[----:B------:R-:W0:Y:S02]  /*08d0*/  LDCU UR4, c[0x0][0x384] ;  /* 0x00007080ff0477ac */ /* 0x000e240008000800 */
[----:B0-----:R-:W0:Y:S08]  /*08e0*/  I2F.U64.RP R5, UR4 ;  /* 0x0000000400057d12 */ /* 0x001e300008309000 */
[----:B0-----:R-:W0:Y:S02]  /*08f0*/  MUFU.RCP R5, R5 ;  /* 0x0000000500057308 */ /* 0x001e240000001000 */
[----:B0-----:R-:W-:-:S06]  /*0900*/  VIADD R6, R5, 0x1ffffffe ;  /* 0x1ffffffe05067836 */ /* 0x001fcc0000000000 */
[----:B------:R-:W0:Y:S02]  /*0910*/  F2I.U64.TRUNC R6, R6 ;  /* 0x0000000600067311 */ /* 0x000e24000020d800 */
[----:B0-----:R-:W-:-:S04]  /*0920*/  IMAD.WIDE.U32 R8, R6, UR4, RZ ;  /* 0x0000000406087c25 */ /* 0x001fc8000f8e00ff */
[----:B------:R-:W-:Y:S01]  /*0930*/  IMAD R9, R6, UR5, R9 ;  /* 0x0000000506097c24 */ /* 0x000fe2000f8e0209 */
[----:B------:R-:W-:-:S03]  /*0940*/  IADD3 R11, P0, PT, RZ, -R8, RZ ;  /* 0x80000008ff0b7210 */ /* 0x000fc60007f1e0ff */
[----:B------:R-:W-:Y:S02]  /*0950*/  IMAD R9, R7, UR4, R9 ;  /* 0x0000000407097c24 */ /* 0x000fe4000f8e0209 */
[----:B------:R-:W-:-:S04]  /*0960*/  IMAD.HI.U32 R8, R6, R11, RZ ;  /* 0x0000000b06087227 */ /* 0x000fc800078e00ff */
[----:B------:R-:W-:Y:S02]  /*0970*/  IMAD.X R13, RZ, RZ, ~R9, P0 ;  /* 0x000000ffff0d7224 */ /* 0x000fe400000e0e09 */
[----:B------:R-:W-:Y:S02]  /*0980*/  IMAD.MOV.U32 R9, RZ, RZ, R6 ;  /* 0x000000ffff097224 */ /* 0x000fe400078e0006 */
[-C--:B------:R-:W-:Y:S02]  /*0990*/  IMAD R15, R7, R13.reuse, RZ ;  /* 0x0000000d070f7224 */ /* 0x080fe400078e02ff */
[----:B------:R-:W-:-:S04]  /*09a0*/  IMAD.WIDE.U32 R8, P0, R6, R13, R8 ;  /* 0x0000000d06087225 */ /* 0x000fc80007800008 */
[----:B------:R-:W-:-:S04]  /*09b0*/  IMAD.HI.U32 R5, R7, R13, RZ ;  /* 0x0000000d07057227 */ /* 0x000fc800078e00ff */
[----:B------:R-:W-:Y:S01]  /*09c0*/  IMAD.HI.U32 R8, P1, R7, R11, R8 ;  /* 0x0000000b07087227 */ /* 0x000fe20007820008 */
[----:B------:R-:W-:-:S04]  /*09d0*/  IADD3.X R5, PT, PT, R5, R7, RZ, P0, !PT ;  /* 0x0000000705057210 */ /* 0x000fc800007fe4ff */
[----:B------:R-:W-:-:S04]  /*09e0*/  IADD3 R9, P2, PT, R15, R8, RZ ;  /* 0x000000080f097210 */ /* 0x000fc80007f5e0ff */
[----:B------:R-:W-:Y:S01]  /*09f0*/  IADD3.X R5, PT, PT, RZ, RZ, R5, P2, P1 ;  /* 0x000000ffff057210 */ /* 0x000fe200017e2405 */
[----:B------:R-:W-:-:S04]  /*0a00*/  IMAD.WIDE.U32 R6, R9, UR4, RZ ;  /* 0x0000000409067c25 */ /* 0x000fc8000f8e00ff */
[----:B------:R-:W-:Y:S01]  /*0a10*/  IMAD R8, R9, UR5, R7 ;  /* 0x0000000509087c24 */ /* 0x000fe2000f8e0207 */
[----:B------:R-:W-:-:S03]  /*0a20*/  IADD3 R7, P0, PT, RZ, -R6, RZ ;  /* 0x80000006ff077210 */ /* 0x000fc60007f1e0ff */
[----:B------:R-:W-:Y:S02]  /*0a30*/  IMAD R6, R5, UR4, R8 ;  /* 0x0000000405067c24 */ /* 0x000fe4000f8e0208 */
[----:B------:R-:W-:-:S04]  /*0a40*/  IMAD.HI.U32 R8, R9, R7, RZ ;  /* 0x0000000709087227 */ /* 0x000fc800078e00ff */
[----:B------:R-:W-:-:S04]  /*0a50*/  IMAD.X R6, RZ, RZ, ~R6, P0 ;  /* 0x000000ffff067224 */ /* 0x000fc800000e0e06 */
[----:B------:R-:W-:-:S04]  /*0a60*/  IMAD.WIDE.U32 R8, P0, R9, R6, R8 ;  /* 0x0000000609087225 */ /* 0x000fc80007800008 */
[C---:B------:R-:W-:Y:S02]  /*0a70*/  IMAD R10, R5.reuse, R6, RZ ;  /* 0x00000006050a7224 */ /* 0x040fe400078e02ff */
[----:B------:R-:W-:-:S04]  /*0a80*/  IMAD.HI.U32 R9, P1, R5, R7, R8 ;  /* 0x0000000705097227 */ /* 0x000fc80007820008 */
[----:B------:R-:W-:Y:S01]  /*0a90*/  IMAD.HI.U32 R6, R5, R6, RZ ;  /* 0x0000000605067227 */ /* 0x000fe200078e00ff */
[----:B------:R-:W-:-:S03]  /*0aa0*/  IADD3 R9, P2, PT, R10, R9, RZ ;  /* 0x000000090a097210 */ /* 0x000fc60007f5e0ff */
[----:B------:R-:W-:Y:S02]  /*0ab0*/  IMAD.X R5, R6, 0x1, R5, P0 ;  /* 0x0000000106057824 */ /* 0x000fe400000e0605 */
[----:B------:R-:W-:-:S03]  /*0ac0*/  IMAD.HI.U32 R6, R9, R3, RZ ;  /* 0x0000000309067227 */ /* 0x000fc600078e00ff */
[----:B------:R-:W-:Y:S01]  /*0ad0*/  IADD3.X R5, PT, PT, RZ, RZ, R5, P2, P1 ;  /* 0x000000ffff057210 */ /* 0x000fe200017e2405 */
[----:B------:R-:W-:Y:S02]  /*0ae0*/  IMAD.MOV.U32 R7, RZ, RZ, RZ ;  /* 0x000000ffff077224 */ /* 0x000fe400078e00ff */
[----:B------:R-:W-:-:S04]  /*0af0*/  IMAD.WIDE.U32 R6, R9, R2, R6 ;  /* 0x0000000209067225 */ /* 0x000fc800078e0006 */
[C---:B------:R-:W-:Y:S02]  /*0b00*/  IMAD R9, R5.reuse, R2, RZ ;  /* 0x0000000205097224 */ /* 0x040fe400078e02ff */
[----:B------:R-:W-:-:S04]  /*0b10*/  IMAD.HI.U32 R6, P0, R5, R3, R6 ;  /* 0x0000000305067227 */ /* 0x000fc80007800006 */
[----:B------:R-:W-:Y:S01]  /*0b20*/  IMAD.HI.U32 R5, R5, R2, RZ ;  /* 0x0000000205057227 */ /* 0x000fe200078e00ff */
[----:B------:R-:W-:-:S03]  /*0b30*/  IADD3 R9, P1, PT, R9, R6, RZ ;  /* 0x0000000609097210 */ /* 0x000fc60007f3e0ff */
[----:B------:R-:W-:Y:S02]  /*0b40*/  IMAD.X R5, RZ, RZ, R5, P0 ;  /* 0x000000ffff057224 */ /* 0x000fe400000e0605 */
[----:B------:R-:W-:-:S03]  /*0b50*/  IMAD.WIDE.U32 R6, R9, UR4, RZ ;  /* 0x0000000409067c25 */ /* 0x000fc6000f8e00ff */
[----:B------:R-:W-:Y:S01]  /*0b60*/  IADD3.X R5, PT, PT, RZ, R5, RZ, P1, !PT ;  /* 0x00000005ff057210 */ /* 0x000fe20000ffe4ff */
[----:B------:R-:W-:Y:S01]  /*0b70*/  IMAD R8, R9, UR5, R7 ;  /* 0x0000000509087c24 */ /* 0x000fe2000f8e0207 */
[----:B------:R-:W-:-:S03]  /*0b80*/  IADD3 R6, P1, PT, -R6, R3, RZ ;  /* 0x0000000306067210 */ /* 0x000fc60007f3e1ff */
[----:B------:R-:W-:Y:S01]  /*0b90*/  IMAD R5, R5, UR4, R8 ;  /* 0x0000000405057c24 */ /* 0x000fe2000f8e0208 */
[----:B------:R-:W-:-:S03]  /*0ba0*/  ISETP.GE.U32.AND P0, PT, R6, UR4, PT ;  /* 0x0000000406007c0c */ /* 0x000fc6000bf06070 */
[----:B------:R-:W-:Y:S01]  /*0bb0*/  IMAD.X R8, R2, 0x1, ~R5, P1 ;  /* 0x0000000102087824 */ /* 0x000fe200008e0e05 */
[----:B------:R-:W-:-:S04]  /*0bc0*/  IADD3 R5, P1, PT, R6, -UR4, RZ ;  /* 0x8000000406057c10 */ /* 0x000fc8000ff3e0ff */
[C---:B------:R-:W-:Y:S02]  /*0bd0*/  ISETP.GE.U32.AND.EX P0, PT, R8.reuse, UR5, PT, P0 ;  /* 0x0000000508007c0c */ /* 0x040fe4000bf06100 */
[----:B------:R-:W-:Y:S02]  /*0be0*/  IADD3.X R7, PT, PT, R8, ~UR5, RZ, P1, !PT ;  /* 0x8000000508077c10 */ /* 0x000fe40008ffe4ff */
[----:B------:R-:W-:Y:S02]  /*0bf0*/  SEL R5, R5, R6, P0 ;  /* 0x0000000605057207 */ /* 0x000fe40000000000 */
[----:B------:R-:W-:Y:S02]  /*0c00*/  SEL R7, R7, R8, P0 ;  /* 0x0000000807077207 */ /* 0x000fe40000000000 */
[C---:B------:R-:W-:Y:S01]  /*0c10*/  ISETP.GE.U32.AND P0, PT, R5.reuse, UR4, PT ;  /* 0x0000000405007c0c */ /* 0x040fe2000bf06070 */
[----:B------:R-:W-:Y:S01]  /*0c20*/  VIADD R6, R5, -UR4 ;  /* 0x8000000405067c36 */ /* 0x000fe20008000000 */
[----:B------:R-:W-:-:S02]  /*0c30*/  ISETP.NE.U32.AND P1, PT, RZ, UR4, PT ;  /* 0x00000004ff007c0c */ /* 0x000fc4000bf25070 */
[----:B------:R-:W-:Y:S02]  /*0c40*/  ISETP.GE.U32.AND.EX P0, PT, R7, UR5, PT, P0 ;  /* 0x0000000507007c0c */ /* 0x000fe4000bf06100 */
[----:B------:R-:W-:Y:S02]  /*0c50*/  ISETP.NE.AND.EX P1, PT, RZ, UR5, PT, P1 ;  /* 0x00000005ff007c0c */ /* 0x000fe4000bf25310 */
[----:B------:R-:W-:Y:S01]  /*0c60*/  SEL R6, R6, R5, P0 ;  /* 0x0000000506067207 */ /* 0x000fe20000000000 */
[----:B------:R-:W-:-:S03]  /*0c70*/  IMAD.MOV.U32 R5, RZ, RZ, 0x0 ;  /* 0x00000000ff057424 */ /* 0x000fc600078e00ff */
[----:B------:R-:W-:Y:S01]  /*0c80*/  SEL R6, R6, 0xffffffff, P1 ;  /* 0xffffffff06067807 */ /* 0x000fe20000800000 */
[----:B------:R-:W-:Y:S06]  /*0c90*/  RET.REL.NODEC R4 `(_ZN6caffe275_GLOBAL__N__51_tmpxft_00006d6b_00000000_7_batch_moments_op_cpp1_ii_f0b9036c30BatchMomentsGradientCUDAKernelIfLNS_12StorageOrderE1EEEviiiPKT_S5_S5_PS3_) ;  /* 0xfffffff004d87950 */ /* 0x000fec0003c3ffff */
.L_x_10:
[----:B------:R-:W-:-:S00]  /*0ca0*/  BRA `(.L_x_10) ;  /* 0xfffffffc00fc7947 */ /* 0x000fc0000383ffff */
[----:B------:R-:W-:-:S00]  /*0cb0*/  NOP ;  /* 0x0000000000007918 */ /* 0x000fc00000000000 */
        /* <DEDUP_REMOVED lines=12> */
.L_x_72:


//--------------------- .text._ZN6caffe275_GLOBAL__N__51_tmpxft_00006d6b_00000000_7_batch_moments_op_cpp1_ii_f0b9036c30BatchMomentsGradientCUDAKernelIfLNS_12StorageOrderE2EEEviiiPKT_S5_S5_PS3_ --------------------------
	.section	.text._ZN6caffe275_GLOBAL__N__51_tmpxft_00006d6b_00000000_7_batch_moments_op_cpp1_ii_f0b9036c30BatchMomentsGradientCUDAKernelIfLNS_12StorageOrderE2EEEviiiPKT_S5_S5_PS3_,"ax",@progbits
	.align	128
        .global         _ZN6caffe275_GLOBAL__N__51_tmpxft_00006d6b_00000000_7_batch_moments_op_cpp1_ii_f0b9036c30BatchMomentsGradientCUDAKernelIfLNS_12StorageOrderE2EEEviiiPKT_S5_S5_PS3_
        .type           _ZN6caffe275_GLOBAL__N__51_tmpxft_00006d6b_00000000_7_batch_moments_op_cpp1_ii_f0b9036c30BatchMomentsGradientCUDAKernelIfLNS_12StorageOrderE2EEEviiiPKT_S5_S5_PS3_,@function
        .size           _ZN6caffe275_GLOBAL__N__51_tmpxft_00006d6b_00000000_7_batch_moments_op_cpp1_ii_f0b9036c30BatchMomentsGradientCUDAKernelIfLNS_12StorageOrderE2EEEviiiPKT_S5_S5_PS3_,(.L_x_75 - _ZN6caffe275_GLOBAL__N__51_tmpxft_00006d6b_00000000_7_batch_moments_op_cpp1_ii_f0b9036c30BatchMomentsGradientCUDAKernelIfLNS_12StorageOrderE2EEEviiiPKT_S5_S5_PS3_)
        .other          _ZN6caffe275_GLOBAL__N__51_tmpxft_00006d6b_00000000_7_batch_moments_op_cpp1_ii_f0b9036c30BatchMomentsGradientCUDAKernelIfLNS_12StorageOrderE2EEEviiiPKT_S5_S5_PS3_,@"STO_CUDA_ENTRY STV_DEFAULT"
_ZN6caffe275_GLOBAL__N__51_tmpxft_00006d6b_00000000_7_batch_moments_op_cpp1_ii_f0b9036c30BatchMomentsGradientCUDAKernelIfLNS_12StorageOrderE2EEEviiiPKT_S5_S5_PS3_:
.text._ZN6caffe275_GLOBAL__N__51_tmpxft_00006d6b_00000000_7_batch_moments_op_cpp1_ii_f0b9036c30BatchMomentsGradientCUDAKernelIfLNS_12StorageOrderE2EEEviiiPKT_S5_S5_PS3_:
        /* <DEDUP_REMOVED lines=21> */
[----:B------:R-:W-:Y:S05]  /*0150*/  CALL.REL.NOINC `($__internal_3_$__cuda_sm20_rcp_rn_f32_slowpath) ;  /* 0x00000008009c7944 */ /* 0x000fea0003c00000 */
[----:B------:R-:W-:Y:S05]  /*0160*/  BRA `(.L_x_12) ;  /* 0x0000000000107947 */ /* 0x000fea0003800000 */
.L_x_11:
[----:B------:R-:W0:Y:S02]  /*0170*/  MUFU.RCP R5, R0 ;  /* 0x0000000000057308 */ /* 0x000e240000001000 */
[----:B0-----:R-:W-:-:S04]  /*0180*/  FFMA R4, R0, R5, -1 ;  /* 0xbf80000000047423 */ /* 0x001fc80000000005 */
[----:B------:R-:W-:-:S04]  /*0190*/  FADD.FTZ R4, -R4, -RZ ;  /* 0x800000ff04047221 */ /* 0x000fc80000010100 */
[----:B------:R-:W-:-:S07]  /*01a0*/  FFMA R0, R5, R4, R5 ;  /* 0x0000000405007223 */ /* 0x000fce0000000005 */
.L_x_12:
[----:B------:R-:W0:Y:S01]  /*01b0*/  LDCU UR8, c[0x0][0x388] ;  /* 0x00007100ff0877ac */ /* 0x000e220008000800 */
[----:B------:R-:W-:Y:S01]  /*01c0*/  BSSY.RECONVERGENT B0, `(.L_x_13) ;  /* 0x000005a000007945 */ /* 0x000fe20003800200 */
[----:B------:R-:W1:Y:S01]  /*01d0*/  LDCU UR9, c[0x0][0x384] ;  /* 0x00007080ff0977ac */ /* 0x000e620008000800 */
[----:B------:R-:W2:Y:S01]  /*01e0*/  LDCU UR4, c[0x0][0x370] ;  /* 0x00006e00ff0477ac */ /* 0x000ea20008000800 */
[----:B------:R-:W3:Y:S01]  /*01f0*/  LDCU.64 UR10, c[0x0][0x358] ;  /* 0x00006b00ff0a77ac */ /* 0x000ee20008000a00 */
[----:B------:R-:W4:Y:S01]  /*0200*/  LDCU UR13, c[0x0][0x388] ;  /* 0x00007100ff0d77ac */ /* 0x000f220008000800 */
[----:B------:R-:W3:Y:S01]  /*0210*/  LDCU UR14, c[0x0][0x384] ;  /* 0x00007080ff0e77ac */ /* 0x000ee20008000800 */
[----:B------:R-:W3:Y:S01]  /*0220*/  LDCU.128 UR16, c[0x0][0x390] ;  /* 0x00007200ff1077ac */ /* 0x000ee20008000c00 */
[----:B------:R-:W3:Y:S01]  /*0230*/  LDCU.128 UR20, c[0x0][0x3a0] ;  /* 0x00007400ff1477ac */ /* 0x000ee20008000c00 */
[----:B0-----:R-:W-:Y:S02]  /*0240*/  USHF.R.S32.HI UR8, URZ, 0x1f, UR8 ;  /* 0x0000001fff087899 */ /* 0x001fe40008011408 */
[----:B-1----:R-:W-:-:S02]  /*0250*/  USHF.R.S32.HI UR9, URZ, 0x1f, UR9 ;  /* 0x0000001fff097899 */ /* 0x002fc40008011409 */
[----:B--2---:R-:W-:-:S12]  /*0260*/  UIMAD UR7, UR7, UR4, URZ ;  /* 0x00000004070772a4 */ /* 0x004fd8000f8e02ff */
.L_x_20:
[----:B------:R-:W-:Y:S01]  /*0270*/  LOP3.LUT R4, R3, UR8, RZ, 0xfc, !PT ;  /* 0x0000000803047c12 */ /* 0x000fe2000f8efcff */
[----:B------:R-:W-:Y:S03]  /*0280*/  BSSY.RECONVERGENT B1, `(.L_x_14) ;  /* 0x000001b000017945 */ /* 0x000fe60003800200 */
[----:B------:R-:W-:-:S13]  /*0290*/  ISETP.NE.U32.AND P0, PT, R4, RZ, PT ;  /* 0x000000ff0400720c */ /* 0x000fda0003f05070 */
[----:B------:R-:W-:Y:S05]  /*02a0*/  @!P0 BRA `(.L_x_15) ;  /* 0x0000000000148947 */ /* 0x000fea0003800000 */
[----:B------:R-:W-:-:S07]  /*02b0*/  MOV R4, 0x2d0 ;  /* 0x000002d000047802 */ /* 0x000fce0000000f00 */
[----:B---34-:R-:W-:Y:S05]  /*02c0*/  CALL.REL.NOINC `($__internal_2_$__cuda_sm20_div_u64) ;  /* 0x00000004002c7944 */ /* 0x018fea0003c00000 */
[----:B------:R-:W-:Y:S01]  /*02d0*/  IMAD.MOV.U32 R4, RZ, RZ, R6 ;  /* 0x000000ffff047224 */ /* 0x000fe200078e0006 */
[----:B------:R-:W-:Y:S01]  /*02e0*/  MOV R5, R7 ;  /* 0x0000000700057202 */ /* 0x000fe20000000f00 */
[----:B------:R-:W-:Y:S06]  /*02f0*/  BRA `(.L_x_16) ;  /* 0x00000000004c7947 */ /* 0x000fec0003800000 */
.L_x_15:
[----:B----4-:R-:W0:Y:S01]  /*0300*/  I2F.U32.RP R6, UR13 ;  /* 0x0000000d00067d06 */ /* 0x010e220008209000 */
[----:B------:R-:W-:-:S07]  /*0310*/  ISETP.NE.U32.AND P2, PT, RZ, UR13, PT ;  /* 0x0000000dff007c0c */ /* 0x000fce000bf45070 */
[----:B0-----:R-:W0:Y:S02]  /*0320*/  MUFU.RCP R6, R6 ;  /* 0x0000000600067308 */ /* 0x001e240000001000 */
[----:B0-----:R-:W-:-:S06]  /*0330*/  VIADD R4, R6, 0xffffffe ;  /* 0x0ffffffe06047836 */ /* 0x001fcc0000000000 */
[----:B------:R0:W1:Y:S02]  /*0340*/  F2I.FTZ.U32.TRUNC.NTZ R5, R4 ;  /* 0x0000000400057305 */ /* 0x000064000021f000 */
[----:B0-----:R-:W-:Y:S02]  /*0350*/  IMAD.MOV.U32 R4, RZ, RZ, RZ ;  /* 0x000000ffff047224 */ /* 0x001fe400078e00ff */
[----:B-1----:R-:W-:-:S04]  /*0360*/  IMAD.MOV R7, RZ, RZ, -R5 ;  /* 0x000000ffff077224 */ /* 0x002fc800078e0a05 */
[----:B------:R-:W-:-:S04]  /*0370*/  IMAD R7, R7, UR13, RZ ;  /* 0x0000000d07077c24 */ /* 0x000fc8000f8e02ff */
[----:B------:R-:W-:-:S06]  /*0380*/  IMAD.HI.U32 R5, R5, R7, R4 ;  /* 0x0000000705057227 */ /* 0x000fcc00078e0004 */
[----:B------:R-:W-:-:S05]  /*0390*/  IMAD.HI.U32 R4, R5, R2, RZ ;  /* 0x0000000205047227 */ /* 0x000fca00078e00ff */
[----:B------:R-:W-:-:S05]  /*03a0*/  IADD3 R5, PT, PT, -R4, RZ, RZ ;  /* 0x000000ff04057210 */ /* 0x000fca0007ffe1ff */
[----:B------:R-:W-:-:S05]  /*03b0*/  IMAD R5, R5, UR13, R2 ;  /* 0x0000000d05057c24 */ /* 0x000fca000f8e0202 */
[----:B------:R-:W-:-:S13]  /*03c0*/  ISETP.GE.U32.AND P0, PT, R5, UR13, PT ;  /* 0x0000000d05007c0c */ /* 0x000fda000bf06070 */
[----:B------:R-:W-:Y:S02]  /*03d0*/  @P0 VIADD R5, R5, -UR13 ;  /* 0x8000000d05050c36 */ /* 0x000fe40008000000 */
[----:B------:R-:W-:-:S03]  /*03e0*/  @P0 VIADD R4, R4, 0x1 ;  /* 0x0000000104040836 */ /* 0x000fc60000000000 */
[----:B------:R-:W-:Y:S01]  /*03f0*/  ISETP.GE.U32.AND P1, PT, R5, UR13, PT ;  /* 0x0000000d05007c0c */ /* 0x000fe2000bf26070 */
[----:B------:R-:W-:-:S12]  /*0400*/  HFMA2 R5, -RZ, RZ, 0, 0 ;  /* 0x00000000ff057431 */ /* 0x000fd800000001ff */
[----:B------:R-:W-:Y:S01]  /*0410*/  @P1 VIADD R4, R4, 0x1 ;  /* 0x0000000104041836 */ /* 0x000fe20000000000 */
[----:B------:R-:W-:-:S07]  /*0420*/  @!P2 LOP3.LUT R4, RZ, UR13, RZ, 0x33, !PT ;  /* 0x0000000dff04ac12 */ /* 0x000fce000f8e33ff */
.L_x_16:
[----:B---3--:R-:W-:Y:S05]  /*0430*/  BSYNC.RECONVERGENT B1 ;  /* 0x0000000000017941 */ /* 0x008fea0003800200 */
.L_x_14:
[----:B------:R-:W-:Y:S01]  /*0440*/  LOP3.LUT R6, R5, UR9, RZ, 0xfc, !PT ;  /* 0x0000000905067c12 */ /* 0x000fe2000f8efcff */
[----:B------:R-:W-:Y:S03]  /*0450*/  BSSY.RECONVERGENT B1, `(.L_x_17) ;  /* 0x0000017000017945 */ /* 0x000fe60003800200 */
[----:B------:R-:W-:-:S13]  /*0460*/  ISETP.NE.U32.AND P0, PT, R6, RZ, PT ;  /* 0x000000ff0600720c */ /* 0x000fda0003f05070 */
[----:B------:R-:W-:Y:S05]  /*0470*/  @!P0 BRA `(.L_x_18) ;  /* 0x00000000000c8947 */ /* 0x000fea0003800000 */
[----:B------:R-:W-:-:S07]  /*0480*/  MOV R6, 0x4a0 ;  /* 0x000004a000067802 */ /* 0x000fce0000000f00 */
[----:B------:R-:W-:Y:S05]  /*0490*/  CALL.REL.NOINC `($__internal_4_$__cuda_sm20_rem_u64) ;  /* 0x00000008009c7944 */ /* 0x000fea0003c00000 */
[----:B------:R-:W-:Y:S05]  /*04a0*/  BRA `(.L_x_19) ;  /* 0x0000000000447947 */ /* 0x000fea0003800000 */
.L_x_18:
[----:B------:R-:W0:Y:S01]  /*04b0*/  I2F.U32.RP R5, UR14 ;  /* 0x0000000e00057d06 */ /* 0x000e220008209000 */
        /* <DEDUP_REMOVED lines=12> */
[----:B------:R-:W-:-:S05]  /*0580*/  @P0 VIADD R4, R4, -UR14 ;  /* 0x8000000e04040c36 */ /* 0x000fca0008000000 */
[----:B------:R-:W-:-:S13]  /*0590*/  ISETP.GE.U32.AND P0, PT, R4, UR14, PT ;  /* 0x0000000e04007c0c */ /* 0x000fda000bf06070 */
[----:B------:R-:W-:Y:S01]  /*05a0*/  @P0 VIADD R4, R4, -UR14 ;  /* 0x8000000e04040c36 */ /* 0x000fe20008000000 */
[----:B------:R-:W-:-:S07]  /*05b0*/  @!P1 LOP3.LUT R4, RZ, UR14, RZ, 0x33, !PT ;  /* 0x0000000eff049c12 */ /* 0x000fce000f8e33ff */
.L_x_19:
[----:B------:R-:W-:Y:S05]  /*05c0*/  BSYNC.RECONVERGENT B1 ;  /* 0x0000000000017941 */ /* 0x000fea0003800200 */
.L_x_17:
[----:B------:R-:W-:Y:S01]  /*05d0*/  IMAD.SHL.U32 R7, R4, 0x4, RZ ;  /* 0x0000000404077824 */ /* 0x000fe200078e00ff */
[----:B------:R-:W-:Y:S02]  /*05e0*/  SHF.R.S32.HI R5, RZ, 0x1f, R4 ;  /* 0x0000001fff057819 */ /* 0x000fe40000011404 */
[----:B------:R-:W-:Y:S02]  /*05f0*/  SHF.L.U32 R10, R2, 0x2, RZ ;  /* 0x00000002020a7819 */ /* 0x000fe400000006ff */
[----:B------:R-:W-:Y:S02]  /*0600*/  SHF.L.U64.HI R5, R4, 0x2, R5 ;  /* 0x0000000204057819 */ /* 0x000fe40000010205 */
[C---:B------:R-:W-:Y:S02]  /*0610*/  IADD3 R6, P1, PT, R7.reuse, UR18, RZ ;  /* 0x0000001207067c10 */ /* 0x040fe4000ff3e0ff */
[----:B------:R-:W-:Y:S02]  /*0620*/  IADD3 R4, P0, PT, R7, UR16, RZ ;  /* 0x0000001007047c10 */ /* 0x000fe4000ff1e0ff */
[----:B------:R-:W-:-:S02]  /*0630*/  SHF.L.U64.HI R12, R2, 0x2, R3 ;  /* 0x00000002020c7819 */ /* 0x000fc40000010203 */
[----:B------:R-:W-:Y:S02]  /*0640*/  IADD3 R8, P2, PT, R10, UR20, RZ ;  /* 0x000000140a087c10 */ /* 0x000fe4000ff5e0ff */
        /* <DEDUP_REMOVED lines=11> */
[----:B------:R-:W-:-:S04]  /*0700*/  FMUL R13, R13, R0 ;  /* 0x000000000d0d7220 */ /* 0x000fc80000400000 */
[----:B------:R-:W-:Y:S01]  /*0710*/  IMAD.X R3, RZ, RZ, R3, P0 ;  /* 0x000000ffff037224 */ /* 0x000fe200000e0603 */
[----:B------:R0:W-:Y:S01]  /*0720*/  STG.E desc[UR10][R10.64], R13 ;  /* 0x0000000d0a007986 */ /* 0x0001e2000c10190a */
[----:B------:R-:W-:-:S04]  /*0730*/  ISETP.GE.U32.AND P0, PT, R2, UR6, PT ;  /* 0x0000000602007c0c */ /* 0x000fc8000bf06070 */
[----:B------:R-:W-:-:S13]  /*0740*/  ISETP.GE.U32.AND.EX P0, PT, R3, UR12, PT, P0 ;  /* 0x0000000c03007c0c */ /* 0x000fda000bf06100 */
[----:B0-----:R-:W-:Y:S05]  /*0750*/  @!P0 BRA `(.L_x_20) ;  /* 0xfffffff800c48947 */ /* 0x001fea000383ffff */
[----:B------:R-:W-:Y:S05]  /*0760*/  BSYNC.RECONVERGENT B0 ;  /* 0x0000000000007941 */ /* 0x000fea0003800200 */
.L_x_13:
[----:B------:R-:W-:Y:S05]  /*0770*/  EXIT ;  /* 0x000000000000794d */ /* 0x000fea0003800000 */
        .weak           $__internal_2_$__cuda_sm20_div_u64
        .type           $__internal_2_$__cuda_sm20_div_u64,@function
        .size           $__internal_2_$__cuda_sm20_div_u64,($__internal_3_$__cuda_sm20_rcp_rn_f32_slowpath - $__internal_2_$__cuda_sm20_div_u64)
$__internal_2_$__cuda_sm20_div_u64:
[----:B------:R-:W0:Y:S01]  /*0780*/  LDCU UR4, c[0x0][0x388] ;  /* 0x00007100ff0477ac */ /* 0x000e220008000800 */
[----:B------:R-:W-:Y:S02]  /*0790*/  UMOV UR5, UR8 ;  /* 0x0000000800057c82 */ /* 0x000fe40008000000 */
        /* <DEDUP_REMOVED lines=9> */
[----:B------:R-:W-:Y:S01]  /*0830*/  IMAD.X R13, RZ, RZ, ~R9, P0 ;  /* 0x000000ffff0d7224 */ /* 0x000fe200000e0e09 */
[----:B------:R-:W-:-:S03]  /*0840*/  MOV R9, R6 ;  /* 0x0000000600097202 */ /* 0x000fc60000000f00 */
[-C--:B------:R-:W-:Y:S02]  /*0850*/  IMAD R15, R7, R13.reuse, RZ ;  /* 0x0000000d070f7224 */ /* 0x080fe400078e02ff */
[----:B------:R-:W-:-:S04]  /*0860*/  IMAD.WIDE.U32 R8, P0, R6, R13, R8 ;  /* 0x0000000d06087225 */ /* 0x000fc80007800008 */
[----:B------:R-:W-:-:S04]  /*0870*/  IMAD.HI.U32 R5, R7, R13, RZ ;  /* 0x0000000d07057227 */ /* 0x000fc800078e00ff */
[----:B------:R-:W-:-:S04]  /*0880*/  IMAD.HI.U32 R8, P1, R7, R11, R8 ;  /* 0x0000000b07087227 */ /* 0x000fc80007820008 */
[----:B------:R-:W-:Y:S01]  /*0890*/  IMAD.X R5, R5, 0x1, R7, P0 ;  /* 0x0000000105057824 */ /* 0x000fe200000e0607 */
        /* <DEDUP_REMOVED lines=11> */
[----:B------:R-:W-:Y:S02]  /*0950*/  HFMA2 R7, -RZ, RZ, 0, 0 ;  /* 0x00000000ff077431 */ /* 0x000fe400000001ff */
[----:B------:R-:W-:Y:S01]  /*0960*/  IMAD.HI.U32 R6, R5, R6, RZ ;  /* 0x0000000605067227 */ /* 0x000fe200078e00ff */
[----:B------:R-:W-:-:S03]  /*0970*/  IADD3 R9, P2, PT, R10, R9, RZ ;  /* 0x000000090a097210 */ /* 0x000fc60007f5e0ff */
[----:B------:R-:W-:Y:S02]  /*0980*/  IMAD.X R5, R6, 0x1, R5, P0 ;  /* 0x0000000106057824 */ /* 0x000fe400000e0605 */
[----:B------:R-:W-:-:S03]  /*0990*/  IMAD.HI.U32 R6, R9, R2, RZ ;  /* 0x0000000209067227 */ /* 0x000fc600078e00ff */
[----:B------:R-:W-:Y:S01]  /*09a0*/  IADD3.X R5, PT, PT, RZ, RZ, R5, P2, P1 ;  /* 0x000000ffff057210 */ /* 0x000fe200017e2405 */
[----:B------:R-:W-:-:S04]  /*09b0*/  IMAD.WIDE.U32 R6, R9, R3, R6 ;  /* 0x0000000309067225 */ /* 0x000fc800078e0006 */
[C---:B------:R-:W-:Y:S02]  /*09c0*/  IMAD R9, R5.reuse, R3, RZ ;  /* 0x0000000305097224 */ /* 0x040fe400078e02ff */
[----:B------:R-:W-:-:S04]  /*09d0*/  IMAD.HI.U32 R6, P0, R5, R2, R6 ;  /* 0x0000000205067227 */ /* 0x000fc80007800006 */
[----:B------:R-:W-:Y:S01]  /*09e0*/  IMAD.HI.U32 R5, R5, R3, RZ ;  /* 0x0000000305057227 */ /* 0x000fe200078e00ff */
[----:B------:R-:W-:-:S03]  /*09f0*/  IADD3 R9, P1, PT, R9, R6, RZ ;  /* 0x0000000609097210 */ /* 0x000fc60007f3e0ff */
[----:B------:R-:W-:Y:S02]  /*0a00*/  IMAD.X R5, RZ, RZ, R5, P0 ;  /* 0x000000ffff057224 */ /* 0x000fe400000e0605 */
[----:B------:R-:W-:-:S04]  /*0a10*/  IMAD.WIDE.U32 R6, R9, UR4, RZ ;  /* 0x0000000409067c25 */ /* 0x000fc8000f8e00ff */
[----:B------:R-:W-:Y:S01]  /*0a20*/  IMAD.X R5, RZ, RZ, R5, P1 ;  /* 0x000000ffff057224 */ /* 0x000fe200008e0605 */
[----:B------:R-:W-:Y:S01]  /*0a30*/  IADD3 R12, P1, PT, -R6, R2, RZ ;  /* 0x00000002060c7210 */ /* 0x000fe20007f3e1ff */
[----:B------:R-:W-:-:S03]  /*0a40*/  IMAD R8, R9, UR8, R7 ;  /* 0x0000000809087c24 */ /* 0x000fc6000f8e0207 */
[C---:B------:R-:W-:Y:S01]  /*0a50*/  ISETP.GE.U32.AND P0, PT, R12.reuse, UR4, PT ;  /* 0x000000040c007c0c */ /* 0x040fe2000bf06070 */
[----:B------:R-:W-:Y:S01]  /*0a60*/  IMAD R8, R5, UR4, R8 ;  /* 0x0000000405087c24 */ /* 0x000fe2000f8e0208 */
[----:B------:R-:W-:-:S03]  /*0a70*/  IADD3 R7, P2, PT, R12, -UR4, RZ ;  /* 0x800000040c077c10 */ /* 0x000fc6000ff5e0ff */
[----:B------:R-:W-:Y:S01]  /*0a80*/  IMAD.X R11, R3, 0x1, ~R8, P1 ;  /* 0x00000001030b7824 */ /* 0x000fe200008e0e08 */
[----:B------:R-:W-:-:S04]  /*0a90*/  IADD3 R6, P1, PT, R9, 0x1, RZ ;  /* 0x0000000109067810 */ /* 0x000fc80007f3e0ff */
[C---:B------:R-:W-:Y:S02]  /*0aa0*/  ISETP.GE.U32.AND.EX P0, PT, R11.reuse, UR8, PT, P0 ;  /* 0x000000080b007c0c */ /* 0x040fe4000bf06100 */
[----:B------:R-:W-:Y:S02]  /*0ab0*/  IADD3.X R8, PT, PT, RZ, R5, RZ, P1, !PT ;  /* 0x00000005ff087210 */ /* 0x000fe40000ffe4ff */
[----:B------:R-:W-:Y:S02]  /*0ac0*/  SEL R9, R6, R9, P0 ;  /* 0x0000000906097207 */ /* 0x000fe40000000000 */
[----:B------:R-:W-:Y:S02]  /*0ad0*/  IADD3.X R10, PT, PT, R11, ~UR8, RZ, P2, !PT ;  /* 0x800000080b0a7c10 */ /* 0x000fe400097fe4ff */
[----:B------:R-:W-:Y:S02]  /*0ae0*/  SEL R7, R7, R12, P0 ;  /* 0x0000000c07077207 */ /* 0x000fe40000000000 */
[----:B------:R-:W-:Y:S01]  /*0af0*/  SEL R8, R8, R5, P0 ;  /* 0x0000000508087207 */ /* 0x000fe20000000000 */
[----:B------:R-:W-:Y:S01]  /*0b00*/  IMAD.MOV.U32 R5, RZ, RZ, 0x0 ;  /* 0x00000000ff057424 */ /* 0x000fe200078e00ff */
[----:B------:R-:W-:-:S02]  /*0b10*/  IADD3 R6, P2, PT, R9, 0x1, RZ ;  /* 0x0000000109067810 */ /* 0x000fc40007f5e0ff */
[----:B------:R-:W-:Y:S02]  /*0b20*/  SEL R10, R10, R11, P0 ;  /* 0x0000000b0a0a7207 */ /* 0x000fe40000000000 */
[----:B------:R-:W-:Y:S01]  /*0b30*/  ISETP.GE.U32.AND P0, PT, R7, UR4, PT ;  /* 0x0000000407007c0c */ /* 0x000fe2000bf06070 */
[----:B------:R-:W-:Y:S01]  /*0b40*/  IMAD.X R7, RZ, RZ, R8, P2 ;  /* 0x000000ffff077224 */ /* 0x000fe200010e0608 */
[----:B------:R-:W-:Y:S02]  /*0b50*/  ISETP.NE.U32.AND P1, PT, RZ, UR4, PT ;  /* 0x00000004ff007c0c */ /* 0x000fe4000bf25070 */
[----:B------:R-:W-:Y:S02]  /*0b60*/  ISETP.GE.U32.AND.EX P0, PT, R10, UR8, PT, P0 ;  /* 0x000000080a007c0c */ /* 0x000fe4000bf06100 */
[----:B------:R-:W-:Y:S02]  /*0b70*/  ISETP.NE.AND.EX P1, PT, RZ, UR8, PT, P1 ;  /* 0x00000008ff007c0c */ /* 0x000fe4000bf25310 */
[----:B------:R-:W-:-:S02]  /*0b80*/  SEL R6, R6, R9, P0 ;  /* 0x0000000906067207 */ /* 0x000fc40000000000 */
[----:B------:R-:W-:Y:S02]  /*0b90*/  SEL R7, R7, R8, P0 ;  /* 0x0000000807077207 */ /* 0x000fe40000000000 */
[----:B------:R-:W-:Y:S02]  /*0ba0*/  SEL R6, R6, 0xffffffff, P1 ;  /* 0xffffffff06067807 */ /* 0x000fe40000800000 */
[----:B------:R-:W-:Y:S01]  /*0bb0*/  SEL R7, R7, 0xffffffff, P1 ;  /* 0xffffffff07077807 */ /* 0x000fe20000800000 */
[----:B------:R-:W-:Y:S06]  /*0bc0*/  RET.REL.NODEC R4 `(_ZN6caffe275_GLOBAL__N__51_tmpxft_00006d6b_00000000_7_batch_moments_op_cpp1_ii_f0b9036c30BatchMomentsGradientCUDAKernelIfLNS_12StorageOrderE2EEEviiiPKT_S5_S5_PS3_) ;  /* 0xfffffff4040c7950 */ /* 0x000fec0003c3ffff */
        .weak           $__internal_3_$__cuda_sm20_rcp_rn_f32_slowpath
        .type           $__internal_3_$__cuda_sm20_rcp_rn_f32_slowpath,@function
        .size           $__internal_3_$__cuda_sm20_rcp_rn_f32_slowpath,($__internal_4_$__cuda_sm20_rem_u64 - $__internal_3_$__cuda_sm20_rcp_rn_f32_slowpath)
$__internal_3_$__cuda_sm20_rcp_rn_f32_slowpath:
[----:B------:R-:W-:-:S05]  /*0bd0*/  IMAD.SHL.U32 R5, R0, 0x2, RZ ;  /* 0x0000000200057824 */ /* 0x000fca00078e00ff */
[----:B------:R-:W-:-:S04]  /*0be0*/  SHF.R.U32.HI R5, RZ, 0x18, R5 ;  /* 0x00000018ff057819 */ /* 0x000fc80000011605 */
[----:B------:R-:W-:-:S13]  /*0bf0*/  ISETP.NE.U32.AND P0, PT, R5, RZ, PT ;  /* 0x000000ff0500720c */ /* 0x000fda0003f05070 */
[----:B------:R-:W-:Y:S05]  /*0c00*/  @P0 BRA `(.L_x_21) ;  /* 0x00000000002c0947 */ /* 0x000fea0003800000 */
[----:B------:R-:W-:-:S04]  /*0c10*/  SHF.L.U32 R5, R0, 0x1, RZ ;  /* 0x0000000100057819 */ /* 0x000fc800000006ff */
        /* <DEDUP_REMOVED lines=10> */
.L_x_21:
        /* <DEDUP_REMOVED lines=16> */
[----:B------:R-:W-:-:S03]  /*0dc0*/  LOP3.LUT R7, R12, R9, RZ, 0xc0, !PT ;  /* 0x000000090c077212 */ /* 0x000fc600078ec0ff */
[----:B------:R-:W-:Y:S01]  /*0dd0*/  IMAD.MOV R8, RZ, RZ, -R8 ;  /* 0x000000ffff087224 */ /* 0x000fe200078e0a08 */
[----:B------:R-:W-:-:S04]  /*0de0*/  SHF.R.U32.HI R7, RZ, R6, R7 ;  /* 0x00000006ff077219 */ /* 0x000fc80000011607 */
[----:B------:R-:W-:Y:S02]  /*0df0*/  LOP3.LUT P1, RZ, R8, R6, R9, 0xf8, !PT ;  /* 0x0000000608ff7212 */ /* 0x000fe4000782f809 */
[C---:B------:R-:W-:Y:S02]  /*0e00*/  LOP3.LUT P0, RZ, R7.reuse, 0x1, RZ, 0xc0, !PT ;  /* 0x0000000107ff7812 */ /* 0x040fe4000780c0ff */
[----:B------:R-:W-:-:S04]  /*0e10*/  LOP3.LUT P2, RZ, R7, 0x2, RZ, 0xc0, !PT ;  /* 0x0000000207ff7812 */ /* 0x000fc8000784c0ff */
[----:B------:R-:W-:Y:S02]  /*0e20*/  PLOP3.LUT P0, PT, P0, P1, P2, 0xe0, 0x0 ;  /* 0x000000000000781c */ /* 0x000fe40000703c20 */
[----:B------:R-:W-:Y:S02]  /*0e30*/  LOP3.LUT P1, RZ, R0, 0x7fffff, RZ, 0xc0, !PT ;  /* 0x007fffff00ff7812 */ /* 0x000fe4000782c0ff */
[----:B------:R-:W-:-:S04]  /*0e40*/  SEL R6, RZ, 0x1, !P0 ;  /* 0x00000001ff067807 */ /* 0x000fc80004000000 */
[----:B------:R-:W-:-:S04]  /*0e50*/  IADD3 R6, PT, PT, -R6, RZ, RZ ;  /* 0x000000ff06067210 */ /* 0x000fc80007ffe1ff */
[----:B------:R-:W-:Y:S01]  /*0e60*/  ISETP.GE.AND P0, PT, R6, RZ, PT ;  /* 0x000000ff0600720c */ /* 0x000fe20003f06270 */
[----:B------:R-:W-:-:S05]  /*0e70*/  VIADD R6, R5, 0xffffff04 ;  /* 0xffffff0405067836 */ /* 0x000fca0000000000 */
[----:B------:R-:W-:-:S07]  /*0e80*/  SHF.R.U32.HI R5, RZ, R6, R9 ;  /* 0x00000006ff057219 */ /* 0x000fce0000011609 */
[----:B------:R-:W-:-:S04]  /*0e90*/  @!P0 VIADD R5, R5, 0x1 ;  /* 0x0000000105058836 */ /* 0x000fc80000000000 */
[----:B------:R-:W-:-:S05]  /*0ea0*/  @!P1 IMAD.SHL.U32 R5, R5, 0x2, RZ ;  /* 0x0000000205059824 */ /* 0x000fca00078e00ff */
[----:B------:R-:W-:Y:S01]  /*0eb0*/  LOP3.LUT R5, R5, 0x80000000, R0, 0xf8, !PT ;  /* 0x8000000005057812 */ /* 0x000fe200078ef800 */
[----:B------:R-:W-:Y:S06]  /*0ec0*/  BRA `(.L_x_22) ;  /* 0x0000000000047947 */ /* 0x000fec0003800000 */
.L_x_23:
[----:B------:R0:W1:Y:S02]  /*0ed0*/  MUFU.RCP R5, R0 ;  /* 0x0000000000057308 */ /* 0x0000640000001000 */
.L_x_22:
[----:B0123--:R-:W-:Y:S01]  /*0ee0*/  MOV R0, R5 ;  /* 0x0000000500007202 */ /* 0x00ffe20000000f00 */
[----:B------:R-:W-:-:S04]  /*0ef0*/  IMAD.MOV.U32 R5, RZ, RZ, 0x0 ;  /* 0x00000000ff057424 */ /* 0x000fc800078e00ff */
[----:B------:R-:W-:Y:S05]  /*0f00*/  RET.REL.NODEC R4 `(_ZN6caffe275_GLOBAL__N__51_tmpxft_00006d6b_00000000_7_batch_moments_op_cpp1_ii_f0b9036c30BatchMomentsGradientCUDAKernelIfLNS_12StorageOrderE2EEEviiiPKT_S5_S5_PS3_) ;  /* 0xfffffff0043c7950 */ /* 0x000fea0003c3ffff */
        .weak           $__internal_4_$__cuda_sm20_rem_u64
        .type           $__internal_4_$__cuda_sm20_rem_u64,@function
        .size           $__internal_4_$__cuda_sm20_rem_u64,(.L_x_75 - $__internal_4_$__cuda_sm20_rem_u64)
$__internal_4_$__cuda_sm20_rem_u64:
        /* <DEDUP_REMOVED lines=10> */
[----:B------:R-:W-:-:S03]  /*0fb0*/  IMAD.HI.U32 R10, R8, R13, RZ ;  /* 0x0000000d080a7227 */ /* 0x000fc600078e00ff */
[----:B------:R-:W-:Y:S01]  /*0fc0*/  IADD3.X R15, PT, PT, RZ, ~R11, RZ, P0, !PT ;  /* 0x8000000bff0f7210 */ /* 0x000fe200007fe4ff */
[----:B------:R-:W-:-:S04]  /*0fd0*/  IMAD.MOV.U32 R11, RZ, RZ, R8 ;  /* 0x000000ffff0b7224 */ /* 0x000fc800078e0008 */
[----:B------:R-:W-:-:S04]  /*0fe0*/  IMAD.WIDE.U32 R10, P0, R8, R15, R10 ;  /* 0x0000000f080a7225 */ /* 0x000fc8000780000a */
[C---:B------:R-:W-:Y:S02]  /*0ff0*/  IMAD R17, R9.reuse, R15, RZ ;  /* 0x0000000f09117224 */ /* 0x040fe400078e02ff */
[----:B------:R-:W-:-:S04]  /*1000*/  IMAD.HI.U32 R10, P1, R9, R13, R10 ;  /* 0x0000000d090a7227 */ /* 0x000fc8000782000a */
[----:B------:R-:W-:Y:S01]  /*1010*/  IMAD.HI.U32 R7, R9, R15, RZ ;  /* 0x0000000f09077227 */ /* 0x000fe200078e00ff */
[----:B------:R-:W-:-:S03]  /*1020*/  IADD3 R11, P2, PT, R17, R10, RZ ;  /* 0x0000000a110b7210 */ /* 0x000fc60007f5e0ff */
[----:B------:R-:W-:Y:S02]  /*1030*/  IMAD.X R7, R7, 0x1, R9, P0 ;  /* 0x0000000107077824 */ /* 0x000fe400000e0609 */
[----:B------:R-:W-:-:S03]  /*1040*/  IMAD.WIDE.U32 R8, R11, UR4, RZ ;  /* 0x000000040b087c25 */ /* 0x000fc6000f8e00ff */
[----:B------:R-:W-:Y:S01]  /*1050*/  IADD3.X R7, PT, PT, RZ, RZ, R7, P2, P1 ;  /* 0x000000ffff077210 */ /* 0x000fe200017e2407 */
[----:B------:R-:W-:Y:S01]  /*1060*/  IMAD R10, R11, UR9, R9 ;  /* 0x000000090b0a7c24 */ /* 0x000fe2000f8e0209 */
[----:B------:R-:W-:-:S03]  /*1070*/  IADD3 R9, P0, PT, RZ, -R8, RZ ;  /* 0x80000008ff097210 */ /* 0x000fc60007f1e0ff */
[----:B------:R-:W-:Y:S02]  /*1080*/  IMAD R8, R7, UR4, R10 ;  /* 0x0000000407087c24 */ /* 0x000fe4000f8e020a */
[----:B------:R-:W-:-:S03]  /*1090*/  IMAD.HI.U32 R10, R11, R9, RZ ;  /* 0x000000090b0a7227 */ /* 0x000fc600078e00ff */
[----:B------:R-:W-:-:S05]  /*10a0*/  IADD3.X R8, PT, PT, RZ, ~R8, RZ, P0, !PT ;  /* 0x80000008ff087210 */ /* 0x000fca00007fe4ff */
        /* <DEDUP_REMOVED lines=13> */
[----:B------:R-:W-:-:S04]  /*1180*/  IADD3 R11, P1, PT, R11, R8, RZ ;  /* 0x000000080b0b7210 */ /* 0x000fc80007f3e0ff */
[----:B------:R-:W-:Y:S01]  /*1190*/  IADD3.X R7, PT, PT, R7, RZ, RZ, P0, !PT ;  /* 0x000000ff07077210 */ /* 0x000fe200007fe4ff */
[----:B------:R-:W-:-:S04]  /*11a0*/  IMAD.WIDE.U32 R8, R11, UR4, RZ ;  /* 0x000000040b087c25 */ /* 0x000fc8000f8e00ff */
[----:B------:R-:W-:Y:S01]  /*11b0*/  IMAD.X R7, RZ, RZ, R7, P1 ;  /* 0x000000ffff077224 */ /* 0x000fe200008e0607 */
[----:B------:R-:W-:Y:S01]  /*11c0*/  IADD3 R4, P1, PT, -R8, R4, RZ ;  /* 0x0000000408047210 */ /* 0x000fe20007f3e1ff */
[----:B------:R-:W-:-:S03]  /*11d0*/  IMAD R10, R11, UR9, R9 ;  /* 0x000000090b0a7c24 */ /* 0x000fc6000f8e0209 */
[----:B------:R-:W-:Y:S01]  /*11e0*/  ISETP.GE.U32.AND P0, PT, R4, UR4, PT ;  /* 0x0000000404007c0c */ /* 0x000fe2000bf06070 */
[----:B------:R-:W-:-:S04]  /*11f0*/  IMAD R10, R7, UR4, R10 ;  /* 0x00000004070a7c24 */ /* 0x000fc8000f8e020a */
[----:B------:R-:W-:Y:S01]  /*1200*/  IMAD.X R10, R5, 0x1, ~R10, P1 ;  /* 0x00000001050a7824 */ /* 0x000fe200008e0e0a */
[----:B------:R-:W-:-:S04]  /*1210*/  IADD3 R5, P1, PT, R4, -UR4, RZ ;  /* 0x8000000404057c10 */ /* 0x000fc8000ff3e0ff */
[C---:B------:R-:W-:Y:S02]  /*1220*/  ISETP.GE.U32.AND.EX P0, PT, R10.reuse, UR9, PT, P0 ;  /* 0x000000090a007c0c */ /* 0x040fe4000bf06100 */
[----:B------:R-:W-:Y:S02]  /*1230*/  IADD3.X R7, PT, PT, R10, ~UR9, RZ, P1, !PT ;  /* 0x800000090a077c10 */ /* 0x000fe40008ffe4ff */
[----:B------:R-:W-:Y:S02]  /*1240*/  SEL R5, R5, R4, P0 ;  /* 0x0000000405057207 */ /* 0x000fe40000000000 */
[----:B------:R-:W-:Y:S02]  /*1250*/  SEL R7, R7, R10, P0 ;  /* 0x0000000a07077207 */ /* 0x000fe40000000000 */
[----:B------:R-:W-:Y:S02]  /*1260*/  ISETP.GE.U32.AND P0, PT, R5, UR4, PT ;  /* 0x0000000405007c0c */ /* 0x000fe4000bf06070 */
[----:B------:R-:W-:-:S02]  /*1270*/  ISETP.NE.U32.AND P1, PT, RZ, UR4, PT ;  /* 0x00000004ff007c0c */ /* 0x000fc4000bf25070 */
[----:B------:R-:W-:Y:S02]  /*1280*/  IADD3 R4, PT, PT, R5, -UR4, RZ ;  /* 0x8000000405047c10 */ /* 0x000fe4000fffe0ff */
[----:B------:R-:W-:Y:S01]  /*1290*/  ISETP.GE.U32.AND.EX P0, PT, R7, UR9, PT, P0 ;  /* 0x0000000907007c0c */ /* 0x000fe2000bf06100 */
[----:B------:R-:W-:Y:S01]  /*12a0*/  IMAD.MOV.U32 R7, RZ, RZ, 0x0 ;  /* 0x00000000ff077424 */ /* 0x000fe200078e00ff */
[----:B------:R-:W-:Y:S02]  /*12b0*/  ISETP.NE.AND.EX P1, PT, RZ, UR9, PT, P1 ;  /* 0x00000009ff007c0c */ /* 0x000fe4000bf25310 */
[----:B------:R-:W-:-:S04]  /*12c0*/  SEL R4, R4, R5, P0 ;  /* 0x0000000504047207 */ /* 0x000fc80000000000 */
[----:B------:R-:W-:Y:S01]  /*12d0*/  SEL R4, R4, 0xffffffff, P1 ;  /* 0xffffffff04047807 */ /* 0x000fe20000800000 */
[----:B------:R-:W-:Y:S06]  /*12e0*/  RET.REL.NODEC R6 `(_ZN6caffe275_GLOBAL__N__51_tmpxft_00006d6b_00000000_7_batch_moments_op_cpp1_ii_f0b9036c30BatchMomentsGradientCUDAKernelIfLNS_12StorageOrderE2EEEviiiPKT_S5_S5_PS3_) ;  /* 0xffffffec06447950 */ /* 0x000fec0003c3ffff */
.L_x_24:
        /* <DEDUP_REMOVED lines=9> */
.L_x_75:


//--------------------- .text._ZN6caffe275_GLOBAL__N__51_tmpxft_00006d6b_00000000_7_batch_moments_op_cpp1_ii_f0b9036c22BatchMomentsCUDAKernelIfLNS_12StorageOrderE1EEEviiiPKT_PS3_S6_ --------------------------
	.section	.text._ZN6caffe275_GLOBAL__N__51_tmpxft_00006d6b_00000000_7_batch_moments_op_cpp1_ii_f0b9036c22BatchMomentsCUDAKernelIfLNS_12StorageOrderE1EEEviiiPKT_PS3_S6_,"ax",@progbits
	.align	128
        .global         _ZN6caffe275_GLOBAL__N__51_tmpxft_00006d6b_00000000_7_batch_moments_op_cpp1_ii_f0b9036c22BatchMomentsCUDAKernelIfLNS_12StorageOrderE1EEEviiiPKT_PS3_S6_
        .type           _ZN6caffe275_GLOBAL__N__51_tmpxft_00006d6b_00000000_7_batch_moments_op_cpp1_ii_f0b9036c22BatchMomentsCUDAKernelIfLNS_12StorageOrderE1EEEviiiPKT_PS3_S6_,@function
        .size           _ZN6caffe275_GLOBAL__N__51_tmpxft_00006d6b_00000000_7_batch_moments_op_cpp1_ii_f0b9036c22BatchMomentsCUDAKernelIfLNS_12StorageOrderE1EEEviiiPKT_PS3_S6_,(.L_x_76 - _ZN6caffe275_GLOBAL__N__51_tmpxft_00006d6b_00000000_7_batch_moments_op_cpp1_ii_f0b9036c22BatchMomentsCUDAKernelIfLNS_12StorageOrderE1EEEviiiPKT_PS3_S6_)
        .other          _ZN6caffe275_GLOBAL__N__51_tmpxft_00006d6b_00000000_7_batch_moments_op_cpp1_ii_f0b9036c22BatchMomentsCUDAKernelIfLNS_12StorageOrderE1EEEviiiPKT_PS3_S6_,@"STO_CUDA_ENTRY STV_DEFAULT"
_ZN6caffe275_GLOBAL__N__51_tmpxft_00006d6b_00000000_7_batch_moments_op_cpp1_ii_f0b9036c22BatchMomentsCUDAKernelIfLNS_12StorageOrderE1EEEviiiPKT_PS3_S6_:
.text._ZN6caffe275_GLOBAL__N__51_tmpxft_00006d6b_00000000_7_batch_moments_op_cpp1_ii_f0b9036c22BatchMomentsCUDAKernelIfLNS_12StorageOrderE1EEEviiiPKT_PS3_S6_:
[----:B------:R-:W-:Y:S01]  /*0000*/  LDC R1, c[0x0][0x37c] ;  /* 0x0000df00ff017b82 */ /* 0x000fe20000000800 */
[----:B------:R-:W0:Y:S01]  /*0010*/  S2R R9, SR_CTAID.X ;  /* 0x0000000000097919 */ /* 0x000e220000002500 */
[----:B------:R-:W0:Y:S02]  /*0020*/  LDCU.64 UR8, c[0x0][0x380] ;  /* 0x00007000ff0877ac */ /* 0x000e240008000a00 */
[----:B0-----:R-:W-:-:S13]  /*0030*/  ISETP.GE.AND P0, PT, R9, UR9, PT ;  /* 0x0000000909007c0c */ /* 0x001fda000bf06270 */
[----:B------:R-:W-:Y:S05]  /*0040*/  @P0 EXIT ;  /* 0x000000000000094d */ /* 0x000fea0003800000 */
[----:B------:R-:W0:Y:S01]  /*0050*/  S2R R10, SR_TID.X ;  /* 0x00000000000a7919 */ /* 0x000e220000002100 */
[----:B------:R-:W1:Y:S01]  /*0060*/  S2UR UR7, SR_CgaCtaId ;  /* 0x00000000000779c3 */ /* 0x000e620000008800 */
[----:B------:R-:W2:Y:S01]  /*0070*/  LDCU UR4, c[0x0][0x388] ;  /* 0x00007100ff0477ac */ /* 0x000ea20008000800 */
[----:B------:R-:W3:Y:S01]  /*0080*/  S2R R13, SR_LANEID ;  /* 0x00000000000d7919 */ /* 0x000ee20000000000 */
[----:B------:R-:W-:Y:S01]  /*0090*/  UMOV UR5, 0x400 ;  /* 0x0000040000057882 */ /* 0x000fe20000000000 */
[----:B------:R-:W4:Y:S01]  /*00a0*/  LDCU UR9, c[0x0][0x360] ;  /* 0x00006c00ff0977ac */ /* 0x000f220008000800 */
[----:B------:R-:W-:Y:S01]  /*00b0*/  UIADD3 UR6, UPT, UPT, UR5, 0x18, URZ ;  /* 0x0000001805067890 */ /* 0x000fe2000fffe0ff */
[----:B------:R-:W0:Y:S01]  /*00c0*/  LDCU.64 UR10, c[0x0][0x358] ;  /* 0x00006b00ff0a77ac */ /* 0x000e220008000a00 */
[----:B--2---:R-:W-:Y:S02]  /*00d0*/  UIMAD UR4, UR4, UR8, URZ ;  /* 0x00000008040472a4 */ /* 0x004fe4000f8e02ff */
[----:B-1----:R-:W-:-:S04]  /*00e0*/  ULEA UR5, UR7, UR5, 0x18 ;  /* 0x0000000507057291 */ /* 0x002fc8000f8ec0ff */
[----:B------:R-:W-:Y:S01]  /*00f0*/  I2FP.F32.S32 R3, UR4 ;  /* 0x0000000400037c45 */ /* 0x000fe20008201400 */
[----:B------:R-:W-:Y:S01]  /*0100*/  ULEA UR6, UR7, UR6, 0x18 ;  /* 0x0000000607067291 */ /* 0x000fe2000f8ec0ff */
[----:B0-----:R-:W-:-:S04]  /*0110*/  SHF.R.U32.HI R2, RZ, 0x5, R10 ;  /* 0x00000005ff027819 */ /* 0x001fc8000001160a */
[C---:B------:R-:W-:Y:S02]  /*0120*/  LEA R8, R2.reuse, UR5, 0x2 ;  /* 0x0000000502087c11 */ /* 0x040fe4000f8e10ff */
[----:B---34-:R-:W-:-:S07]  /*0130*/  LEA R2, R2, UR6, 0x2 ;  /* 0x0000000602027c11 */ /* 0x018fce000f8e10ff */
.L_x_35:
[----:B------:R-:W-:Y:S01]  /*0140*/  ISETP.GE.AND P0, PT, R10, UR4, PT ;  /* 0x000000040a007c0c */ /* 0x000fe2000bf06270 */
[----:B0-----:R-:W0:Y:S01]  /*0150*/  LDCU UR5, c[0x0][0x384] ;  /* 0x00007080ff0577ac */ /* 0x001e220008000800 */
[----:B------:R-:W-:Y:S01]  /*0160*/  BSSY.RECONVERGENT B0, `(.L_x_25) ;  /* 0x0000013000007945 */ /* 0x000fe20003800200 */
[----:B------:R-:W-:Y:S02]  /*0170*/  IMAD.MOV.U32 R0, RZ, RZ, RZ ;  /* 0x000000ffff007224 */ /* 0x000fe400078e00ff */
[----:B-1----:R-:W-:-:S08]  /*0180*/  IMAD.MOV.U32 R4, RZ, RZ, RZ ;  /* 0x000000ffff047224 */ /* 0x002fd000078e00ff */
[----:B------:R-:W-:Y:S05]  /*0190*/  @P0 BRA `(.L_x_26) ;  /* 0x00000000003c0947 */ /* 0x000fea0003800000 */
[----:B------:R-:W1:Y:S01]  /*01a0*/  LDC.64 R4, c[0x0][0x390] ;  /* 0x0000e400ff047b82 */ /* 0x000e620000000a00 */
[----:B------:R-:W-:Y:S01]  /*01b0*/  BSSY.RECONVERGENT B1, `(.L_x_27) ;  /* 0x000000c000017945 */ /* 0x000fe20003800200 */
[----:B------:R-:W-:Y:S01]  /*01c0*/  IMAD.MOV.U32 R0, RZ, RZ, RZ ;  /* 0x000000ffff007224 */ /* 0x000fe200078e00ff */
[----:B------:R-:W-:Y:S01]  /*01d0*/  MOV R12, R10 ;  /* 0x0000000a000c7202 */ /* 0x000fe20000000f00 */
[----:B------:R-:W-:-:S07]  /*01e0*/  IMAD.MOV.U32 R11, RZ, RZ, RZ ;  /* 0x000000ffff0b7224 */ /* 0x000fce00078e00ff */
.L_x_28:
[----:B0-----:R-:W-:-:S04]  /*01f0*/  IMAD R7, R12, UR5, R9 ;  /* 0x000000050c077c24 */ /* 0x001fc8000f8e0209 */
[----:B-1----:R-:W-:-:S06]  /*0200*/  IMAD.WIDE R6, R7, 0x4, R4 ;  /* 0x0000000407067825 */ /* 0x002fcc00078e0204 */
[----:B------:R-:W2:Y:S01]  /*0210*/  LDG.E.CONSTANT R6, desc[UR10][R6.64] ;  /* 0x0000000a06067981 */ /* 0x000ea2000c1e9900 */
[----:B------:R-:W-:-:S05]  /*0220*/  VIADD R12, R12, UR9 ;  /* 0x000000090c0c7c36 */ /* 0x000fca0008000000 */
[----:B------:R-:W-:Y:S01]  /*0230*/  ISETP.GE.AND P0, PT, R12, UR4, PT ;  /* 0x000000040c007c0c */ /* 0x000fe2000bf06270 */
[C---:B--2---:R-:W-:Y:S01]  /*0240*/  FADD R0, R6.reuse, R0 ;  /* 0x0000000006007221 */ /* 0x044fe20000000000 */
[----:B------:R-:W-:-:S11]  /*0250*/  FFMA R11, R6, R6, R11 ;  /* 0x00000006060b7223 */ /* 0x000fd6000000000b */
[----:B------:R-:W-:Y:S05]  /*0260*/  @!P0 BRA `(.L_x_28) ;  /* 0xfffffffc00e08947 */ /* 0x000fea000383ffff */
[----:B------:R-:W-:Y:S05]  /*0270*/  BSYNC.RECONVERGENT B1 ;  /* 0x0000000000017941 */ /* 0x000fea0003800200 */
.L_x_27:
[----:B------:R-:W-:-:S07]  /*0280*/  IMAD.MOV.U32 R4, RZ, RZ, R11 ;  /* 0x000000ffff047224 */ /* 0x000fce00078e000b */
.L_x_26:
[----:B0-----:R-:W-:Y:S05]  /*0290*/  BSYNC.RECONVERGENT B0 ;  /* 0x0000000000007941 */ /* 0x001fea0003800200 */
.L_x_25:
[----:B------:R-:W0:Y:S01]  /*02a0*/  SHFL.DOWN P0, R5, R0, 0x1, 0x1f ;  /* 0x08201f0000057f89 */ /* 0x000e220000000000 */
[----:B------:R-:W-:Y:S01]  /*02b0*/  ISETP.NE.AND P3, PT, R13, RZ, PT ;  /* 0x000000ff0d00720c */ /* 0x000fe20003f65270 */
[----:B------:R-:W-:Y:S02]  /*02c0*/  BSSY.RECONVERGENT B0, `(.L_x_29) ;  /* 0x000004c000007945 */ /* 0x000fe40003800200 */
[----:B------:R-:W1:Y:S01]  /*02d0*/  SHFL.DOWN P1, R11, R4, 0x1, 0x1f ;  /* 0x08201f00040b7f89 */ /* 0x000e620000020000 */
[----:B0-----:R-:W-:Y:S01]  /*02e0*/  @P0 FADD R5, R5, R0 ;  /* 0x0000000005050221 */ /* 0x001fe20000000000 */
[----:B-1----:R-:W-:-:S04]  /*02f0*/  @P1 FADD R11, R11, R4 ;  /* 0x000000040b0b1221 */ /* 0x002fc80000000000 */
[----:B------:R-:W0:Y:S04]  /*0300*/  SHFL.DOWN P0, R6, R5, 0x2, 0x1f ;  /* 0x08401f0005067f89 */ /* 0x000e280000000000 */
[----:B------:R-:W1:Y:S01]  /*0310*/  SHFL.DOWN P1, R12, R11, 0x2, 0x1f ;  /* 0x08401f000b0c7f89 */ /* 0x000e620000020000 */
[----:B0-----:R-:W-:Y:S01]  /*0320*/  @P0 FADD R6, R5, R6 ;  /* 0x0000000605060221 */ /* 0x001fe20000000000 */
[----:B-1----:R-:W-:-:S04]  /*0330*/  @P1 FADD R12, R11, R12 ;  /* 0x0000000c0b0c1221 */ /* 0x002fc80000000000 */
[----:B------:R-:W0:Y:S04]  /*0340*/  SHFL.DOWN P0, R7, R6, 0x4, 0x1f ;  /* 0x08801f0006077f89 */ /* 0x000e280000000000 */
[----:B------:R-:W1:Y:S01]  /*0350*/  SHFL.DOWN P1, R15, R12, 0x4, 0x1f ;  /* 0x08801f000c0f7f89 */ /* 0x000e620000020000 */
[----:B0-----:R-:W-:Y:S01]  /*0360*/  @P0 FADD R7, R6, R7 ;  /* 0x0000000706070221 */ /* 0x001fe20000000000 */
[----:B------:R-:W-:Y:S01]  /*0370*/  ISETP.NE.AND P0, PT, R10, RZ, PT ;  /* 0x000000ff0a00720c */ /* 0x000fe20003f05270 */
[----:B-1----:R-:W-:-:S03]  /*0380*/  @P1 FADD R15, R12, R15 ;  /* 0x0000000f0c0f1221 */ /* 0x002fc60000000000 */
[----:B------:R-:W0:Y:S04]  /*0390*/  SHFL.DOWN P1, R0, R7, 0x8, 0x1f ;  /* 0x09001f0007007f89 */ /* 0x000e280000020000 */
[----:B------:R-:W1:Y:S05]  /*03a0*/  SHFL.DOWN P2, R4, R15, 0x8, 0x1f ;  /* 0x09001f000f047f89 */ /* 0x000e6a0000040000 */
[----:B------:R-:W2:Y:S01]  /*03b0*/  @!P0 S2R R16, SR_CgaCtaId ;  /* 0x0000000000108919 */ /* 0x000ea20000008800 */
[----:B------:R-:W-:-:S02]  /*03c0*/  @!P0 MOV R5, 0x400 ;  /* 0x0000040000058802 */ /* 0x000fc40000000f00 */
[----:B------:R-:W-:Y:S01]  /*03d0*/  @!P0 MOV R6, 0x400 ;  /* 0x0000040000068802 */ /* 0x000fe20000000f00 */
[----:B------:R-:W3:Y:S01]  /*03e0*/  @!P0 S2R R11, SR_CgaCtaId ;  /* 0x00000000000b8919 */ /* 0x000ee20000008800 */
[----:B0-----:R-:W-:Y:S01]  /*03f0*/  @P1 FADD R0, R7, R0 ;  /* 0x0000000007001221 */ /* 0x001fe20000000000 */
[----:B-1----:R-:W-:-:S04]  /*0400*/  @P2 FADD R4, R15, R4 ;  /* 0x000000040f042221 */ /* 0x002fc80000000000 */
[----:B------:R-:W0:Y:S04]  /*0410*/  SHFL.DOWN P1, R14, R0, 0x10, 0x1f ;  /* 0x0a001f00000e7f89 */ /* 0x000e280000020000 */
[----:B------:R-:W1:Y:S01]  /*0420*/  SHFL.DOWN P2, R12, R4, 0x10, 0x1f ;  /* 0x0a001f00040c7f89 */ /* 0x000e620000040000 */
[----:B--2---:R-:W-:Y:S02]  /*0430*/  @!P0 LEA R15, R16, R5, 0x18 ;  /* 0x00000005100f8211 */ /* 0x004fe400078ec0ff */
[----:B---3--:R-:W-:Y:S01]  /*0440*/  @!P0 LEA R6, R11, R6, 0x18 ;  /* 0x000000060b068211 */ /* 0x008fe200078ec0ff */
[----:B0-----:R-:W-:Y:S01]  /*0450*/  @P1 FADD R14, R0, R14 ;  /* 0x0000000e000e1221 */ /* 0x001fe20000000000 */
[----:B------:R-:W-:Y:S01]  /*0460*/  ISETP.NE.AND P1, PT, R10, RZ, PT ;  /* 0x000000ff0a00720c */ /* 0x000fe20003f25270 */
[----:B-1----:R-:W-:-:S03]  /*0470*/  @P2 FADD R12, R4, R12 ;  /* 0x0000000c040c2221 */ /* 0x002fc60000000000 */
[----:B------:R-:W-:Y:S01]  /*0480*/  @!P3 STS [R8+0x4], R14 ;  /* 0x0000040e0800b388 */ /* 0x000fe20000000800 */
[----:B------:R-:W-:Y:S06]  /*0490*/  BAR.SYNC.DEFER_BLOCKING 0x0 ;  /* 0x0000000000007b1d */ /* 0x000fec0000010000 */
[----:B------:R-:W-:Y:S04]  /*04a0*/  @!P0 LDS R11, [R15+0x10] ;  /* 0x000010000f0b8984 */ /* 0x000fe80000000800 */
[----:B------:R-:W0:Y:S04]  /*04b0*/  @!P0 LDS.64 R16, [R15+0x8] ;  /* 0x000008000f108984 */ /* 0x000e280000000a00 */
[----:B------:R-:W-:Y:S01]  /*04c0*/  @!P3 STS [R2+0x4], R12 ;  /* 0x0000040c0200b388 */ /* 0x000fe20000000800 */
[----:B------:R-:W-:Y:S06]  /*04d0*/  BAR.SYNC.DEFER_BLOCKING 0x0 ;  /* 0x0000000000007b1d */ /* 0x000fec0000010000 */
[----:B------:R-:W1:Y:S01]  /*04e0*/  @!P0 LDS.128 R4, [R6+0x20] ;  /* 0x0000200006048984 */ /* 0x000e620000000c00 */
[----:B0-----:R-:W-:-:S04]  /*04f0*/  @!P0 FADD R16, R14, R16 ;  /* 0x000000100e108221 */ /* 0x001fc80000000000 */
[----:B------:R-:W-:-:S04]  /*0500*/  @!P0 FADD R16, R16, R17 ;  /* 0x0000001110108221 */ /* 0x000fc80000000000 */
[----:B------:R-:W-:Y:S01]  /*0510*/  @!P0 FADD R14, R16, R11 ;  /* 0x0000000b100e8221 */ /* 0x000fe20000000000 */
[----:B-1----:R-:W-:-:S04]  /*0520*/  @!P0 FADD R4, R12, R4 ;  /* 0x000000040c048221 */ /* 0x002fc80000000000 */
[----:B------:R-:W-:-:S04]  /*0530*/  @!P0 FADD R5, R4, R5 ;  /* 0x0000000504058221 */ /* 0x000fc80000000000 */
[----:B------:R-:W-:Y:S01]  /*0540*/  @!P0 FADD R12, R5, R6 ;  /* 0x00000006050c8221 */ /* 0x000fe20000000000 */
[----:B------:R-:W-:Y:S06]  /*0550*/  @P1 BRA `(.L_x_30) ;  /* 0x0000000000881947 */ /* 0x000fec0003800000 */
[----:B------:R-:W0:Y:S01]  /*0560*/  MUFU.RCP R0, R3 ;  /* 0x0000000300007308 */ /* 0x000e220000001000 */
[----:B------:R-:W-:Y:S07]  /*0570*/  BSSY.RECONVERGENT B1, `(.L_x_31) ;  /* 0x000000c000017945 */ /* 0x000fee0003800200 */
[----:B------:R-:W1:Y:S01]  /*0580*/  FCHK P0, R14, R3 ;  /* 0x000000030e007302 */ /* 0x000e620000000000 */
[----:B0-----:R-:W-:-:S04]  /*0590*/  FFMA R5, -R3, R0, 1 ;  /* 0x3f80000003057423 */ /* 0x001fc80000000100 */
[----:B------:R-:W-:-:S04]  /*05a0*/  FFMA R0, R0, R5, R0 ;  /* 0x0000000500007223 */ /* 0x000fc80000000000 */
[----:B------:R-:W-:-:S04]  /*05b0*/  FFMA R5, R0, R14, RZ ;  /* 0x0000000e00057223 */ /* 0x000fc800000000ff */
[----:B------:R-:W-:-:S04]  /*05c0*/  FFMA R4, -R3, R5, R14 ;  /* 0x0000000503047223 */ /* 0x000fc8000000010e */
[----:B------:R-:W-:Y:S01]  /*05d0*/  FFMA R11, R0, R4, R5 ;  /* 0x00000004000b7223 */ /* 0x000fe20000000005 */
[----:B-1----:R-:W-:Y:S06]  /*05e0*/  @!P0 BRA `(.L_x_32) ;  /* 0x0000000000108947 */ /* 0x002fec0003800000 */
[----:B------:R-:W-:Y:S01]  /*05f0*/  IMAD.MOV.U32 R0, RZ, RZ, R14 ;  /* 0x000000ffff007224 */ /* 0x000fe200078e000e */
[----:B------:R-:W-:-:S07]  /*0600*/  MOV R6, 0x620 ;  /* 0x0000062000067802 */ /* 0x000fce0000000f00 */
[----:B------:R-:W-:Y:S05]  /*0610*/  CALL.REL.NOINC `($__internal_5_$__cuda_sm3x_div_rn_noftz_f32_slowpath) ;  /* 0x0000000000787944 */ /* 0x000fea0003c00000 */
[----:B------:R-:W-:-:S07]  /*0620*/  MOV R11, R0 ;  /* 0x00000000000b7202 */ /* 0x000fce0000000f00 */
.L_x_32:
[----:B------:R-:W-:Y:S05]  /*0630*/  BSYNC.RECONVERGENT B1 ;  /* 0x0000000000017941 */ /* 0x000fea0003800200 */
.L_x_31:
[----:B------:R-:W0:Y:S01]  /*0640*/  LDC.64 R6, c[0x0][0x398] ;  /* 0x0000e600ff067b82 */ /* 0x000e220000000a00 */
[----:B------:R-:W1:Y:S01]  /*0650*/  MUFU.RCP R0, R3 ;  /* 0x0000000300007308 */ /* 0x000e620000001000 */
[----:B------:R-:W-:Y:S06]  /*0660*/  BSSY.RECONVERGENT B1, `(.L_x_33) ;  /* 0x0000010000017945 */ /* 0x000fec0003800200 */
[----:B------:R-:W2:Y:S01]  /*0670*/  LDC.64 R4, c[0x0][0x3a0] ;  /* 0x0000e800ff047b82 */ /* 0x000ea20000000a00 */
[----:B------:R-:W3:Y:S01]  /*0680*/  FCHK P0, R12, R3 ;  /* 0x000000030c007302 */ /* 0x000ee20000000000 */
[----:B-1----:R-:W-:-:S04]  /*0690*/  FFMA R15, -R3, R0, 1 ;  /* 0x3f800000030f7423 */ /* 0x002fc80000000100 */
[----:B------:R-:W-:Y:S01]  /*06a0*/  FFMA R0, R0, R15, R0 ;  /* 0x0000000f00007223 */ /* 0x000fe20000000000 */
[----:B0-----:R-:W-:-:S04]  /*06b0*/  IMAD.WIDE R6, R9, 0x4, R6 ;  /* 0x0000000409067825 */ /* 0x001fc800078e0206 */
[----:B------:R-:W-:Y:S01]  /*06c0*/  FFMA R15, R0, R12, RZ ;  /* 0x0000000c000f7223 */ /* 0x000fe200000000ff */
[----:B------:R0:W-:Y:S03]  /*06d0*/  STG.E desc[UR10][R6.64], R11 ;  /* 0x0000000b06007986 */ /* 0x0001e6000c10190a */
[----:B------:R-:W-:Y:S01]  /*06e0*/  FFMA R14, -R3, R15, R12 ;  /* 0x0000000f030e7223 */ /* 0x000fe2000000010c */
[----:B--2---:R-:W-:-:S04]  /*06f0*/  IMAD.WIDE R4, R9, 0x4, R4 ;  /* 0x0000000409047825 */ /* 0x004fc800078e0204 */
[----:B------:R-:W-:Y:S01]  /*0700*/  FFMA R15, R0, R14, R15 ;  /* 0x0000000e000f7223 */ /* 0x000fe2000000000f */
[----:B---3--:R-:W-:Y:S06]  /*0710*/  @!P0 BRA `(.L_x_34) ;  /* 0x0000000000108947 */ /* 0x008fec0003800000 */
[----:B------:R-:W-:Y:S01]  /*0720*/  IMAD.MOV.U32 R0, RZ, RZ, R12 ;  /* 0x000000ffff007224 */ /* 0x000fe200078e000c */
[----:B0-----:R-:W-:-:S07]  /*0730*/  MOV R6, 0x750 ;  /* 0x0000075000067802 */ /* 0x001fce0000000f00 */
[----:B------:R-:W-:Y:S05]  /*0740*/  CALL.REL.NOINC `($__internal_5_$__cuda_sm3x_div_rn_noftz_f32_slowpath) ;  /* 0x00000000002c7944 */ /* 0x000fea0003c00000 */
[----:B------:R-:W-:-:S07]  /*0750*/  IMAD.MOV.U32 R15, RZ, RZ, R0 ;  /* 0x000000ffff0f7224 */ /* 0x000fce00078e0000 */
.L_x_34:
[----:B------:R-:W-:Y:S05]  /*0760*/  BSYNC.RECONVERGENT B1 ;  /* 0x0000000000017941 */ /* 0x000fea0003800200 */
.L_x_33:
[----:B------:R1:W-:Y:S02]  /*0770*/  STG.E desc[UR10][R4.64], R15 ;  /* 0x0000000f04007986 */ /* 0x0003e4000c10190a */
.L_x_30:
[----:B------:R-:W-:Y:S05]  /*0780*/  BSYNC.RECONVERGENT B0 ;  /* 0x0000000000007941 */ /* 0x000fea0003800200 */
.L_x_29:
[----:B------:R-:W2:Y:S01]  /*0790*/  LDC R0, c[0x0][0x370] ;  /* 0x0000dc00ff007b82 */ /* 0x000ea20000000800 */
[----:B------:R-:W3:Y:S01]  /*07a0*/  LDCU UR5, c[0x0][0x384] ;  /* 0x00007080ff0577ac */ /* 0x000ee20008000800 */
[----:B--2---:R-:W-:-:S06]  /*07b0*/  IMAD.IADD R9, R0, 0x1, R9 ;  /* 0x0000000100097824 */ /* 0x004fcc00078e0209 */
[----:B------:R-:W-:Y:S01]  /*07c0*/  BAR.SYNC.DEFER_BLOCKING 0x0 ;  /* 0x0000000000007b1d */ /* 0x000fe20000010000 */
[----:B---3--:R-:W-:-:S13]  /*07d0*/  ISETP.GE.AND P0, PT, R9, UR5, PT ;  /* 0x0000000509007c0c */ /* 0x008fda000bf06270 */
[----:B------:R-:W-:Y:S05]  /*07e0*/  @!P0 BRA `(.L_x_35) ;  /* 0xfffffff800548947 */ /* 0x000fea000383ffff */
[----:B------:R-:W-:Y:S05]  /*07f0*/  EXIT ;  /* 0x000000000000794d */ /* 0x000fea0003800000 */
        .weak           $__internal_5_$__cuda_sm3x_div_rn_noftz_f32_slowpath
        .type           $__internal_5_$__cuda_sm3x_div_rn_noftz_f32_slowpath,@function
        .size           $__internal_5_$__cuda_sm3x_div_rn_noftz_f32_slowpath,(.L_x_76 - $__internal_5_$__cuda_sm3x_div_rn_noftz_f32_slowpath)
$__internal_5_$__cuda_sm3x_div_rn_noftz_f32_slowpath:
[--C-:B------:R-:W-:Y:S01]  /*0800*/  SHF.R.U32.HI R11, RZ, 0x17, R3.reuse ;  /* 0x00000017ff0b7819 */ /* 0x100fe20000011603 */
[----:B------:R-:W-:Y:S01]  /*0810*/  BSSY.RECONVERGENT B2, `(.L_x_36) ;  /* 0x0000063000027945 */ /* 0x000fe20003800200 */
[----:B------:R-:W-:Y:S01]  /*0820*/  SHF.R.U32.HI R7, RZ, 0x17, R0 ;  /* 0x00000017ff077819 */ /* 0x000fe20000011600 */
[----:B------:R-:W-:Y:S01]  /*0830*/  IMAD.MOV.U32 R15, RZ, RZ, R3 ;  /* 0x000000ffff0f7224 */ /* 0x000fe200078e0003 */
[----:B------:R-:W-:Y:S02]  /*0840*/  LOP3.LUT R11, R11, 0xff, RZ, 0xc0, !PT ;  /* 0x000000ff0b0b7812 */ /* 0x000fe400078ec0ff */
[----:B------:R-:W-:Y:S02]  /*0850*/  LOP3.LUT R18, R7, 0xff, RZ, 0xc0, !PT ;  /* 0x000000ff07127812 */ /* 0x000fe400078ec0ff */
[----:B------:R-:W-:-:S03]  /*0860*/  IADD3 R16, PT, PT, R11, -0x1, RZ ;  /* 0xffffffff0b107810 */ /* 0x000fc60007ffe0ff */
[----:B------:R-:W-:Y:S01]  /*0870*/  VIADD R14, R18, 0xffffffff ;  /* 0xffffffff120e7836 */ /* 0x000fe20000000000 */
[----:B------:R-:W-:-:S04]  /*0880*/  ISETP.GT.U32.AND P0, PT, R16, 0xfd, PT ;  /* 0x000000fd1000780c */ /* 0x000fc80003f04070 */
[----:B------:R-:W-:-:S13]  /*0890*/  ISETP.GT.U32.OR P0, PT, R14, 0xfd, P0 ;  /* 0x000000fd0e00780c */ /* 0x000fda0000704470 */
[----:B------:R-:W-:Y:S01]  /*08a0*/  @!P0 IMAD.MOV.U32 R7, RZ, RZ, RZ ;  /* 0x000000ffff078224 */ /* 0x000fe200078e00ff */
[----:B------:R-:W-:Y:S06]  /*08b0*/  @!P0 BRA `(.L_x_37) ;  /* 0x00000000005c8947 */ /* 0x000fec0003800000 */
[----:B------:R-:W-:Y:S02]  /*08c0*/  FSETP.GTU.FTZ.AND P0, PT, |R0|, +INF , PT ;  /* 0x7f8000000000780b */ /* 0x000fe40003f1c200 */
[----:B------:R-:W-:-:S04]  /*08d0*/  FSETP.GTU.FTZ.AND P1, PT, |R3|, +INF , PT ;  /* 0x7f8000000300780b */ /* 0x000fc80003f3c200 */
[----:B------:R-:W-:-:S13]  /*08e0*/  PLOP3.LUT P0, PT, P0, P1, PT, 0xf8, 0x8f ;  /* 0x00000000008f781c */ /* 0x000fda0000703f70 */
[----:B------:R-:W-:Y:S05]  /*08f0*/  @P0 BRA `(.L_x_38) ;  /* 0x00000004004c0947 */ /* 0x000fea0003800000 */
[----:B------:R-:W-:-:S13]  /*0900*/  LOP3.LUT P0, RZ, R15, 0x7fffffff, R0, 0xc8, !PT ;  /* 0x7fffffff0fff7812 */ /* 0x000fda000780c800 */
[----:B------:R-:W-:Y:S05]  /*0910*/  @!P0 BRA `(.L_x_39) ;  /* 0x00000004003c8947 */ /* 0x000fea0003800000 */
[C---:B------:R-:W-:Y:S02]  /*0920*/  FSETP.NEU.FTZ.AND P1, PT, |R0|.reuse, +INF , PT ;  /* 0x7f8000000000780b */ /* 0x040fe40003f3d200 */
[----:B------:R-:W-:Y:S02]  /*0930*/  FSETP.NEU.FTZ.AND P2, PT, |R3|, +INF , PT ;  /* 0x7f8000000300780b */ /* 0x000fe40003f5d200 */
[----:B------:R-:W-:-:S11]  /*0940*/  FSETP.NEU.FTZ.AND P0, PT, |R0|, +INF , PT ;  /* 0x7f8000000000780b */ /* 0x000fd60003f1d200 */
[----:B------:R-:W-:Y:S05]  /*0950*/  @!P2 BRA !P1, `(.L_x_39) ;  /* 0x00000004002ca947 */ /* 0x000fea0004800000 */
[----:B------:R-:W-:-:S04]  /*0960*/  LOP3.LUT P1, RZ, R0, 0x7fffffff, RZ, 0xc0, !PT ;  /* 0x7fffffff00ff7812 */ /* 0x000fc8000782c0ff */
[----:B------:R-:W-:-:S13]  /*0970*/  PLOP3.LUT P1, PT, P2, P1, PT, 0x2f, 0xf2 ;  /* 0x0000000000f2781c */ /* 0x000fda0001722577 */
[----:B------:R-:W-:Y:S05]  /*0980*/  @P1 BRA `(.L_x_40) ;  /* 0x0000000400181947 */ /* 0x000fea0003800000 */
[----:B------:R-:W-:-:S04]  /*0990*/  LOP3.LUT P1, RZ, R15, 0x7fffffff, RZ, 0xc0, !PT ;  /* 0x7fffffff0fff7812 */ /* 0x000fc8000782c0ff */
[----:B------:R-:W-:-:S13]  /*09a0*/  PLOP3.LUT P0, PT, P0, P1, PT, 0x2f, 0xf2 ;  /* 0x0000000000f2781c */ /* 0x000fda0000702577 */
[----:B------:R-:W-:Y:S05]  /*09b0*/  @P0 BRA `(.L_x_41) ;  /* 0x0000000400000947 */ /* 0x000fea0003800000 */
[----:B------:R-:W-:Y:S02]  /*09c0*/  ISETP.GE.AND P0, PT, R14, RZ, PT ;  /* 0x000000ff0e00720c */ /* 0x000fe40003f06270 */
[----:B------:R-:W-:-:S11]  /*09d0*/  ISETP.GE.AND P1, PT, R16, RZ, PT ;  /* 0x000000ff1000720c */ /* 0x000fd60003f26270 */
[----:B------:R-:W-:Y:S01]  /*09e0*/  @P0 MOV R7, RZ ;  /* 0x000000ff00070202 */ /* 0x000fe20000000f00 */
[----:B------:R-:W-:Y:S02]  /*09f0*/  @!P0 IMAD.MOV.U32 R7, RZ, RZ, -0x40 ;  /* 0xffffffc0ff078424 */ /* 0x000fe400078e00ff */
[----:B------:R-:W-:Y:S01]  /*0a00*/  @!P0 FFMA R0, R0, 1.84467440737095516160e+19, RZ ;  /* 0x5f80000000008823 */ /* 0x000fe200000000ff */
[----:B------:R-:W-:Y:S01]  /*0a10*/  @!P1 FFMA R15, R3, 1.84467440737095516160e+19, RZ ;  /* 0x5f800000030f9823 */ /* 0x000fe200000000ff */
[----:B------:R-:W-:-:S07]  /*0a20*/  @!P1 VIADD R7, R7, 0x40 ;  /* 0x0000004007079836 */ /* 0x000fce0000000000 */
.L_x_37:
[----:B------:R-:W-:Y:S01]  /*0a30*/  LEA R14, R11, 0xc0800000, 0x17 ;  /* 0xc08000000b0e7811 */ /* 0x000fe200078eb8ff */
[----:B------:R-:W-:Y:S04]  /*0a40*/  BSSY.RECONVERGENT B3, `(.L_x_42) ;  /* 0x0000036000037945 */ /* 0x000fe80003800200 */
[----:B------:R-:W-:Y:S01]  /*0a50*/  IMAD.IADD R16, R15, 0x1, -R14 ;  /* 0x000000010f107824 */ /* 0x000fe200078e0a0e */
[----:B------:R-:W-:-:S03]  /*0a60*/  IADD3 R14, PT, PT, R18, -0x7f, RZ ;  /* 0xffffff81120e7810 */ /* 0x000fc60007ffe0ff */
[----:B------:R-:W0:Y:S01]  /*0a70*/  MUFU.RCP R15, R16 ;  /* 0x00000010000f7308 */ /* 0x000e220000001000 */
[----:B------:R-:W-:Y:S01]  /*0a80*/  FADD.FTZ R17, -R16, -RZ ;  /* 0x800000ff10117221 */ /* 0x000fe20000010100 */
[C---:B------:R-:W-:Y:S01]  /*0a90*/  IMAD R0, R14.reuse, -0x800000, R0 ;  /* 0xff8000000e007824 */ /* 0x040fe200078e0200 */
[----:B------:R-:W-:-:S05]  /*0aa0*/  IADD3 R14, PT, PT, R14, 0x7f, -R11 ;  /* 0x0000007f0e0e7810 */ /* 0x000fca0007ffe80b */
[----:B------:R-:W-:Y:S02]  /*0ab0*/  IMAD.IADD R14, R14, 0x1, R7 ;  /* 0x000000010e0e7824 */ /* 0x000fe400078e0207 */
[----:B0-----:R-:W-:-:S04]  /*0ac0*/  FFMA R18, R15, R17, 1 ;  /* 0x3f8000000f127423 */ /* 0x001fc80000000011 */
[----:B------:R-:W-:-:S04]  /*0ad0*/  FFMA R15, R15, R18, R15 ;  /* 0x000000120f0f7223 */ /* 0x000fc8000000000f */
[----:B------:R-:W-:-:S04]  /*0ae0*/  FFMA R18, R0, R15, RZ ;  /* 0x0000000f00127223 */ /* 0x000fc800000000ff */
[----:B------:R-:W-:-:S04]  /*0af0*/  FFMA R19, R17, R18, R0 ;  /* 0x0000001211137223 */ /* 0x000fc80000000000 */
[----:B------:R-:W-:-:S04]  /*0b00*/  FFMA R18, R15, R19, R18 ;  /* 0x000000130f127223 */ /* 0x000fc80000000012 */
[----:B------:R-:W-:-:S04]  /*0b10*/  FFMA R17, R17, R18, R0 ;  /* 0x0000001211117223 */ /* 0x000fc80000000000 */
[----:B------:R-:W-:-:S05]  /*0b20*/  FFMA R0, R15, R17, R18 ;  /* 0x000000110f007223 */ /* 0x000fca0000000012 */
[----:B------:R-:W-:-:S04]  /*0b30*/  SHF.R.U32.HI R11, RZ, 0x17, R0 ;  /* 0x00000017ff0b7819 */ /* 0x000fc80000011600 */
[----:B------:R-:W-:-:S05]  /*0b40*/  LOP3.LUT R11, R11, 0xff, RZ, 0xc0, !PT ;  /* 0x000000ff0b0b7812 */ /* 0x000fca00078ec0ff */
[----:B------:R-:W-:-:S04]  /*0b50*/  IMAD.IADD R19, R11, 0x1, R14 ;  /* 0x000000010b137824 */ /* 0x000fc800078e020e */
[----:B------:R-:W-:-:S05]  /*0b60*/  VIADD R7, R19, 0xffffffff ;  /* 0xffffffff13077836 */ /* 0x000fca0000000000 */
[----:B------:R-:W-:-:S13]  /*0b70*/  ISETP.GE.U32.AND P0, PT, R7, 0xfe, PT ;  /* 0x000000fe0700780c */ /* 0x000fda0003f06070 */
[----:B------:R-:W-:Y:S05]  /*0b80*/  @!P0 BRA `(.L_x_43) ;  /* 0x0000000000808947 */ /* 0x000fea0003800000 */
[----:B------:R-:W-:-:S13]  /*0b90*/  ISETP.GT.AND P0, PT, R19, 0xfe, PT ;  /* 0x000000fe1300780c */ /* 0x000fda0003f04270 */
[----:B------:R-:W-:Y:S05]  /*0ba0*/  @P0 BRA `(.L_x_44) ;  /* 0x00000000006c0947 */ /* 0x000fea0003800000 */
[----:B------:R-:W-:-:S13]  /*0bb0*/  ISETP.GE.AND P0, PT, R19, 0x1, PT ;  /* 0x000000011300780c */ /* 0x000fda0003f06270 */
[----:B------:R-:W-:Y:S05]  /*0bc0*/  @P0 BRA `(.L_x_45) ;  /* 0x0000000000740947 */ /* 0x000fea0003800000 */
[----:B------:R-:W-:Y:S02]  /*0bd0*/  ISETP.GE.AND P0, PT, R19, -0x18, PT ;  /* 0xffffffe81300780c */ /* 0x000fe40003f06270 */
[----:B------:R-:W-:-:S11]  /*0be0*/  LOP3.LUT R0, R0, 0x80000000, RZ, 0xc0, !PT ;  /* 0x8000000000007812 */ /* 0x000fd600078ec0ff */
[----:B------:R-:W-:Y:S05]  /*0bf0*/  @!P0 BRA `(.L_x_45) ;  /* 0x0000000000688947 */ /* 0x000fea0003800000 */
[-CC-:B------:R-:W-:Y:S01]  /*0c00*/  FFMA.RZ R7, R15, R17.reuse, R18.reuse ;  /* 0x000000110f077223 */ /* 0x180fe2000000c012 */
[----:B------:R-:W-:Y:S01]  /*0c10*/  IADD3 R16, PT, PT, R19, 0x20, RZ ;  /* 0x0000002013107810 */ /* 0x000fe20007ffe0ff */
[-CC-:B------:R-:W-:Y:S01]  /*0c20*/  FFMA.RM R14, R15, R17.reuse, R18.reuse ;  /* 0x000000110f0e7223 */ /* 0x180fe20000004012 */
[----:B------:R-:W-:Y:S02]  /*0c30*/  ISETP.NE.AND P2, PT, R19, RZ, PT ;  /* 0x000000ff1300720c */ /* 0x000fe40003f45270 */
[----:B------:R-:W-:Y:S01]  /*0c40*/  LOP3.LUT R11, R7, 0x7fffff, RZ, 0xc0, !PT ;  /* 0x007fffff070b7812 */ /* 0x000fe200078ec0ff */
[----:B------:R-:W-:Y:S01]  /*0c50*/  FFMA.RP R7, R15, R17, R18 ;  /* 0x000000110f077223 */ /* 0x000fe20000008012 */
[----:B------:R-:W-:Y:S01]  /*0c60*/  IMAD.MOV R15, RZ, RZ, -R19 ;  /* 0x000000ffff0f7224 */ /* 0x000fe200078e0a13 */
[----:B------:R-:W-:Y:S02]  /*0c70*/  ISETP.NE.AND P1, PT, R19, RZ, PT ;  /* 0x000000ff1300720c */ /* 0x000fe40003f25270 */
[----:B------:R-:W-:-:S02]  /*0c80*/  LOP3.LUT R11, R11, 0x800000, RZ, 0xfc, !PT ;  /* 0x008000000b0b7812 */ /* 0x000fc400078efcff */
[----:B------:R-:W-:Y:S02]  /*0c90*/  FSETP.NEU.FTZ.AND P0, PT, R7, R14, PT ;  /* 0x0000000e0700720b */ /* 0x000fe40003f1d000 */
[----:B------:R-:W-:Y:S02]  /*0ca0*/  SHF.L.U32 R16, R11, R16, RZ ;  /* 0x000000100b107219 */ /* 0x000fe400000006ff */
[----:B------:R-:W-:Y:S02]  /*0cb0*/  SEL R14, R15, RZ, P2 ;  /* 0x000000ff0f0e7207 */ /* 0x000fe40001000000 */
[----:B------:R-:W-:Y:S02]  /*0cc0*/  ISETP.NE.AND P1, PT, R16, RZ, P1 ;  /* 0x000000ff1000720c */ /* 0x000fe40000f25270 */
[----:B------:R-:W-:Y:S02]  /*0cd0*/  SHF.R.U32.HI R14, RZ, R14, R11 ;  /* 0x0000000eff0e7219 */ /* 0x000fe4000001160b */
[----:B------:R-:W-:-:S02]  /*0ce0*/  PLOP3.LUT P0, PT, P0, P1, PT, 0xf8, 0x8f ;  /* 0x00000000008f781c */ /* 0x000fc40000703f70 */
[----:B------:R-:W-:Y:S02]  /*0cf0*/  SHF.R.U32.HI R16, RZ, 0x1, R14 ;  /* 0x00000001ff107819 */ /* 0x000fe4000001160e */
[----:B------:R-:W-:-:S04]  /*0d00*/  SEL R7, RZ, 0x1, !P0 ;  /* 0x00000001ff077807 */ /* 0x000fc80004000000 */
[----:B------:R-:W-:-:S04]  /*0d10*/  LOP3.LUT R7, R7, 0x1, R16, 0xf8, !PT ;  /* 0x0000000107077812 */ /* 0x000fc800078ef810 */
[----:B------:R-:W-:-:S05]  /*0d20*/  LOP3.LUT R7, R7, R14, RZ, 0xc0, !PT ;  /* 0x0000000e07077212 */ /* 0x000fca00078ec0ff */
[----:B------:R-:W-:-:S05]  /*0d30*/  IMAD.IADD R7, R16, 0x1, R7 ;  /* 0x0000000110077824 */ /* 0x000fca00078e0207 */
[----:B------:R-:W-:Y:S01]  /*0d40*/  LOP3.LUT R0, R7, R0, RZ, 0xfc, !PT ;  /* 0x0000000007007212 */ /* 0x000fe200078efcff */
[----:B------:R-:W-:Y:S06]  /*0d50*/  BRA `(.L_x_45) ;  /* 0x0000000000107947 */ /* 0x000fec0003800000 */
.L_x_44:
[----:B------:R-:W-:-:S04]  /*0d60*/  LOP3.LUT R0, R0, 0x80000000, RZ, 0xc0, !PT ;  /* 0x8000000000007812 */ /* 0x000fc800078ec0ff */
[----:B------:R-:W-:Y:S01]  /*0d70*/  LOP3.LUT R0, R0, 0x7f800000, RZ, 0xfc, !PT ;  /* 0x7f80000000007812 */ /* 0x000fe200078efcff */
[----:B------:R-:W-:Y:S06]  /*0d80*/  BRA `(.L_x_45) ;  /* 0x0000000000047947 */ /* 0x000fec0003800000 */
.L_x_43:
[----:B------:R-:W-:-:S07]  /*0d90*/  LEA R0, R14, R0, 0x17 ;  /* 0x000000000e007211 */ /* 0x000fce00078eb8ff */
.L_x_45:
[----:B------:R-:W-:Y:S05]  /*0da0*/  BSYNC.RECONVERGENT B3 ;  /* 0x0000000000037941 */ /* 0x000fea0003800200 */
.L_x_42:
[----:B------:R-:W-:Y:S05]  /*0db0*/  BRA `(.L_x_46) ;  /* 0x0000000000207947 */ /* 0x000fea0003800000 */
.L_x_41:
[----:B------:R-:W-:-:S04]  /*0dc0*/  LOP3.LUT R0, R15, 0x80000000, R0, 0x48, !PT ;  /* 0x800000000f007812 */ /* 0x000fc800078e4800 */
[----:B------:R-:W-:Y:S01]  /*0dd0*/  LOP3.LUT R0, R0, 0x7f800000, RZ, 0xfc, !PT ;  /* 0x7f80000000007812 */ /* 0x000fe200078efcff */
[----:B------:R-:W-:Y:S06]  /*0de0*/  BRA `(.L_x_46) ;  /* 0x0000000000147947 */ /* 0x000fec0003800000 */
.L_x_40:
[----:B------:R-:W-:Y:S01]  /*0df0*/  LOP3.LUT R0, R15, 0x80000000, R0, 0x48, !PT ;  /* 0x800000000f007812 */ /* 0x000fe200078e4800 */
[----:B------:R-:W-:Y:S06]  /*0e00*/  BRA `(.L_x_46) ;  /* 0x00000000000c7947 */ /* 0x000fec0003800000 */
.L_x_39:
[----:B------:R-:W0:Y:S01]  /*0e10*/  MUFU.RSQ R0, -QNAN ;  /* 0xffc0000000007908 */ /* 0x000e220000001400 */
[----:B------:R-:W-:Y:S05]  /*0e20*/  BRA `(.L_x_46) ;  /* 0x0000000000047947 */ /* 0x000fea0003800000 */
.L_x_38:
[----:B------:R-:W-:-:S07]  /*0e30*/  FADD.FTZ R0, R0, R3 ;  /* 0x0000000300007221 */ /* 0x000fce0000010000 */
.L_x_46:
[----:B------:R-:W-:Y:S05]  /*0e40*/  BSYNC.RECONVERGENT B2 ;  /* 0x0000000000027941 */ /* 0x000fea0003800200 */
.L_x_36:
[----:B------:R-:W-:-:S04]  /*0e50*/  IMAD.MOV.U32 R7, RZ, RZ, 0x0 ;  /* 0x00000000ff077424 */ /* 0x000fc800078e00ff */
[----:B0-----:R-:W-:Y:S05]  /*0e60*/  RET.REL.NODEC R6 `(_ZN6caffe275_GLOBAL__N__51_tmpxft_00006d6b_00000000_7_batch_moments_op_cpp1_ii_f0b9036c22BatchMomentsCUDAKernelIfLNS_12StorageOrderE1EEEviiiPKT_PS3_S6_) ;  /* 0xfffffff006647950 */ /* 0x001fea0003c3ffff */
.L_x_47:
        /* <DEDUP_REMOVED lines=9> */
.L_x_76:


//--------------------- .text._ZN6caffe275_GLOBAL__N__51_tmpxft_00006d6b_00000000_7_batch_moments_op_cpp1_ii_f0b9036c22BatchMomentsCUDAKernelIfLNS_12StorageOrderE2EEEviiiPKT_PS3_S6_ --------------------------
	.section	.text._ZN6caffe275_GLOBAL__N__51_tmpxft_00006d6b_00000000_7_batch_moments_op_cpp1_ii_f0b9036c22BatchMomentsCUDAKernelIfLNS_12StorageOrderE2EEEviiiPKT_PS3_S6_,"ax",@progbits
	.align	128
        .global         _ZN6caffe275_GLOBAL__N__51_tmpxft_00006d6b_00000000_7_batch_moments_op_cpp1_ii_f0b9036c22BatchMomentsCUDAKernelIfLNS_12StorageOrderE2EEEviiiPKT_PS3_S6_
        .type           _ZN6caffe275_GLOBAL__N__51_tmpxft_00006d6b_00000000_7_batch_moments_op_cpp1_ii_f0b9036c22BatchMomentsCUDAKernelIfLNS_12StorageOrderE2EEEviiiPKT_PS3_S6_,@function
        .size           _ZN6caffe275_GLOBAL__N__51_tmpxft_00006d6b_00000000_7_batch_moments_op_cpp1_ii_f0b9036c22BatchMomentsCUDAKernelIfLNS_12StorageOrderE2EEEviiiPKT_PS3_S6_,(.L_x_77 - _ZN6caffe275_GLOBAL__N__51_tmpxft_00006d6b_00000000_7_batch_moments_op_cpp1_ii_f0b9036c22BatchMomentsCUDAKernelIfLNS_12StorageOrderE2EEEviiiPKT_PS3_S6_)
        .other          _ZN6caffe275_GLOBAL__N__51_tmpxft_00006d6b_00000000_7_batch_moments_op_cpp1_ii_f0b9036c22BatchMomentsCUDAKernelIfLNS_12StorageOrderE2EEEviiiPKT_PS3_S6_,@"STO_CUDA_ENTRY STV_DEFAULT"
_ZN6caffe275_GLOBAL__N__51_tmpxft_00006d6b_00000000_7_batch_moments_op_cpp1_ii_f0b9036c22BatchMomentsCUDAKernelIfLNS_12StorageOrderE2EEEviiiPKT_PS3_S6_:
.text._ZN6caffe275_GLOBAL__N__51_tmpxft_00006d6b_00000000_7_batch_moments_op_cpp1_ii_f0b9036c22BatchMomentsCUDAKernelIfLNS_12StorageOrderE2EEEviiiPKT_PS3_S6_:
        /* <DEDUP_REMOVED lines=20> */
.L_x_58:
[----:B------:R-:W-:Y:S01]  /*0140*/  ISETP.GE.AND P0, PT, R2, UR4, PT ;  /* 0x0000000402007c0c */ /* 0x000fe2000bf06270 */
[----:B0-----:R-:W0:Y:S01]  /*0150*/  LDCU UR5, c[0x0][0x384] ;  /* 0x00007080ff0577ac */ /* 0x001e220008000800 */
[----:B------:R-:W-:Y:S01]  /*0160*/  BSSY.RECONVERGENT B0, `(.L_x_48) ;  /* 0x0000041000007945 */ /* 0x000fe20003800200 */
[----:B------:R-:W-:Y:S02]  /*0170*/  IMAD.MOV.U32 R0, RZ, RZ, RZ ;  /* 0x000000ffff007224 */ /* 0x000fe400078e00ff */
[----:B------:R-:W-:-:S08]  /*0180*/  IMAD.MOV.U32 R4, RZ, RZ, RZ ;  /* 0x000000ffff047224 */ /* 0x000fd000078e00ff */
[----:B------:R-:W-:Y:S05]  /*0190*/  @P0 BRA `(.L_x_49) ;  /* 0x0000000000f40947 */ /* 0x000fea0003800000 */
[----:B------:R-:W1:Y:S01]  /*01a0*/  LDC R0, c[0x0][0x388] ;  /* 0x0000e200ff007b82 */ /* 0x000e620000000800 */
[----:B------:R-:W-:Y:S01]  /*01b0*/  IMAD.MOV.U32 R12, RZ, RZ, RZ ;  /* 0x000000ffff0c7224 */ /* 0x000fe200078e00ff */
[----:B------:R-:W-:Y:S01]  /*01c0*/  BSSY.RECONVERGENT B1, `(.L_x_50) ;  /* 0x0000038000017945 */ /* 0x000fe20003800200 */
[----:B------:R-:W-:-:S05]  /*01d0*/  IMAD.MOV.U32 R11, RZ, RZ, RZ ;  /* 0x000000ffff0b7224 */ /* 0x000fca00078e00ff */
[----:B------:R-:W2:Y:S08]  /*01e0*/  LDC R6, c[0x0][0x388] ;  /* 0x0000e200ff067b82 */ /* 0x000eb00000000800 */
[----:B------:R-:W3:Y:S01]  /*01f0*/  LDC.64 R4, c[0x0][0x390] ;  /* 0x0000e400ff047b82 */ /* 0x000ee20000000a00 */
[----:B-1----:R-:W-:-:S04]  /*0200*/  IABS R0, R0 ;  /* 0x0000000000007213 */ /* 0x002fc80000000000 */
[----:B------:R-:W1:Y:S08]  /*0210*/  I2F.RP R7, R0 ;  /* 0x0000000000077306 */ /* 0x000e700000209400 */
[----:B-1----:R-:W1:Y:S02]  /*0220*/  MUFU.RCP R7, R7 ;  /* 0x0000000700077308 */ /* 0x002e640000001000 */
[----:B-1----:R-:W-:Y:S01]  /*0230*/  VIADD R13, R7, 0xffffffe ;  /* 0x0ffffffe070d7836 */ /* 0x002fe20000000000 */
[----:B------:R-:W-:-:S05]  /*0240*/  MOV R7, R2 ;  /* 0x0000000200077202 */ /* 0x000fca0000000f00 */
[----:B------:R-:W1:Y:S02]  /*0250*/  F2I.FTZ.U32.TRUNC.NTZ R13, R13 ;  /* 0x0000000d000d7305 */ /* 0x000e64000021f000 */
[----:B-1----:R-:W-:-:S05]  /*0260*/  IADD3 R15, PT, PT, RZ, -R13, RZ ;  /* 0x8000000dff0f7210 */ /* 0x002fca0007ffe0ff */
[----:B------:R-:W-:-:S04]  /*0270*/  IMAD R15, R15, R0, RZ ;  /* 0x000000000f0f7224 */ /* 0x000fc800078e02ff */
[----:B------:R-:W-:-:S04]  /*0280*/  IMAD.HI.U32 R15, R13, R15, R12 ;  /* 0x0000000f0d0f7227 */ /* 0x000fc800078e000c */
[----:B--23--:R-:W-:-:S07]  /*0290*/  IMAD.MOV.U32 R12, RZ, RZ, RZ ;  /* 0x000000ffff0c7224 */ /* 0x00cfce00078e00ff */
.L_x_51:
[----:B------:R-:W-:Y:S02]  /*02a0*/  IABS R16, R7 ;  /* 0x0000000700107213 */ /* 0x000fe40000000000 */
[----:B------:R-:W-:-:S03]  /*02b0*/  IABS R17, R6 ;  /* 0x0000000600117213 */ /* 0x000fc60000000000 */
[----:B------:R-:W-:-:S04]  /*02c0*/  IMAD.HI.U32 R13, R15, R16, RZ ;  /* 0x000000100f0d7227 */ /* 0x000fc800078e00ff */
[----:B------:R-:W-:Y:S02]  /*02d0*/  IMAD.MOV.U32 R15, RZ, RZ, R17 ;  /* 0x000000ffff0f7224 */ /* 0x000fe400078e0011 */
[----:B------:R-:W-:-:S04]  /*02e0*/  IMAD.MOV R17, RZ, RZ, -R13 ;  /* 0x000000ffff117224 */ /* 0x000fc800078e0a0d */
[----:B------:R-:W-:-:S05]  /*02f0*/  IMAD R17, R15, R17, R16 ;  /* 0x000000110f117224 */ /* 0x000fca00078e0210 */
[----:B------:R-:W-:-:S13]  /*0300*/  ISETP.GT.U32.AND P1, PT, R0, R17, PT ;  /* 0x000000110000720c */ /* 0x000fda0003f24070 */
[--C-:B------:R-:W-:Y:S01]  /*0310*/  @!P1 IMAD.IADD R17, R17, 0x1, -R15.reuse ;  /* 0x0000000111119824 */ /* 0x100fe200078e0a0f */
[----:B------:R-:W-:Y:S02]  /*0320*/  @!P1 IADD3 R13, PT, PT, R13, 0x1, RZ ;  /* 0x000000010d0d9810 */ /* 0x000fe40007ffe0ff */
[----:B------:R-:W-:Y:S01]  /*0330*/  ISETP.GE.AND P1, PT, R7, RZ, PT ;  /* 0x000000ff0700720c */ /* 0x000fe20003f26270 */
[C---:B------:R-:W-:Y:S01]  /*0340*/  IMAD.IADD R16, R17.reuse, 0x1, -R15 ;  /* 0x0000000111107824 */ /* 0x040fe200078e0a0f */
[----:B------:R-:W-:Y:S02]  /*0350*/  ISETP.GE.U32.AND P2, PT, R17, R0, PT ;  /* 0x000000001100720c */ /* 0x000fe40003f46070 */
[----:B------:R-:W-:-:S04]  /*0360*/  LOP3.LUT R0, R7, R6, RZ, 0x3c, !PT ;  /* 0x0000000607007212 */ /* 0x000fc800078e3cff */
[----:B------:R-:W-:Y:S01]  /*0370*/  ISETP.GE.AND P0, PT, R0, RZ, PT ;  /* 0x000000ff0000720c */ /* 0x000fe20003f06270 */
[----:B------:R-:W-:-:S06]  /*0380*/  IMAD.MOV.U32 R0, RZ, RZ, R15 ;  /* 0x000000ffff007224 */ /* 0x000fcc00078e000f */
[----:B------:R-:W-:Y:S01]  /*0390*/  @P2 VIADD R13, R13, 0x1 ;  /* 0x000000010d0d2836 */ /* 0x000fe20000000000 */
[----:B------:R-:W-:-:S04]  /*03a0*/  ISETP.GT.U32.AND P2, PT, R0, R17, PT ;  /* 0x000000110000720c */ /* 0x000fc80003f44070 */
[----:B------:R-:W-:Y:S02]  /*03b0*/  SEL R16, R16, R17, !P2 ;  /* 0x0000001110107207 */ /* 0x000fe40005000000 */
[----:B------:R-:W-:Y:S02]  /*03c0*/  ISETP.NE.AND P2, PT, R6, RZ, PT ;  /* 0x000000ff0600720c */ /* 0x000fe40003f45270 */
[----:B------:R-:W-:Y:S01]  /*03d0*/  LOP3.LUT R17, RZ, R6, RZ, 0x33, !PT ;  /* 0x00000006ff117212 */ /* 0x000fe200078e33ff */
[----:B------:R-:W-:Y:S01]  /*03e0*/  @!P1 IMAD.MOV R16, RZ, RZ, -R16 ;  /* 0x000000ffff109224 */ /* 0x000fe200078e0a10 */
[----:B------:R-:W-:-:S04]  /*03f0*/  @!P0 IADD3 R13, PT, PT, -R13, RZ, RZ ;  /* 0x000000ff0d0d8210 */ /* 0x000fc80007ffe1ff */
[C---:B------:R-:W-:Y:S02]  /*0400*/  SEL R13, R17.reuse, R13, !P2 ;  /* 0x0000000d110d7207 */ /* 0x040fe40005000000 */
[----:B------:R-:W-:-:S03]  /*0410*/  SEL R17, R17, R16, !P2 ;  /* 0x0000001011117207 */ /* 0x000fc60005000000 */
[----:B0-----:R-:W-:-:S04]  /*0420*/  IMAD R13, R13, UR5, R8 ;  /* 0x000000050d0d7c24 */ /* 0x001fc8000f8e0208 */
[----:B------:R-:W-:-:S04]  /*0430*/  IMAD R17, R13, R6, R17 ;  /* 0x000000060d117224 */ /* 0x000fc800078e0211 */
[----:B------:R-:W-:-:S06]  /*0440*/  IMAD.WIDE R16, R17, 0x4, R4 ;  /* 0x0000000411107825 */ /* 0x000fcc00078e0204 */
[----:B------:R-:W2:Y:S01]  /*0450*/  LDG.E.CONSTANT R16, desc[UR10][R16.64] ;  /* 0x0000000a10107981 */ /* 0x000ea2000c1e9900 */
[----:B------:R-:W0:Y:S01]  /*0460*/  I2F.RP R19, R15 ;  /* 0x0000000f00137306 */ /* 0x000e220000209400 */
[----:B------:R-:W-:-:S04]  /*0470*/  IADD3 R7, PT, PT, R7, UR9, RZ ;  /* 0x0000000907077c10 */ /* 0x000fc8000fffe0ff */
[----:B------:R-:W-:-:S03]  /*0480*/  ISETP.GE.AND P0, PT, R7, UR4, PT ;  /* 0x0000000407007c0c */ /* 0x000fc6000bf06270 */
[----:B0-----:R-:W0:Y:S02]  /*0490*/  MUFU.RCP R19, R19 ;  /* 0x0000001300137308 */ /* 0x001e240000001000 */
[----:B0-----:R-:W-:-:S06]  /*04a0*/  VIADD R13, R19, 0xffffffe ;  /* 0x0ffffffe130d7836 */ /* 0x001fcc0000000000 */
[----:B------:R-:W0:Y:S02]  /*04b0*/  F2I.FTZ.U32.TRUNC.NTZ R13, R13 ;  /* 0x0000000d000d7305 */ /* 0x000e24000021f000 */
[----:B0-----:R-:W-:-:S04]  /*04c0*/  IMAD.MOV R18, RZ, RZ, -R13 ;  /* 0x000000ffff127224 */ /* 0x001fc800078e0a0d */
[----:B------:R-:W-:Y:S02]  /*04d0*/  IMAD R21, R18, R15, RZ ;  /* 0x0000000f12157224 */ /* 0x000fe400078e02ff */
[C---:B--2---:R-:W-:Y:S01]  /*04e0*/  FADD R18, R16.reuse, R12 ;  /* 0x0000000c10127221 */ /* 0x044fe20000000000 */
[----:B------:R-:W-:Y:S02]  /*04f0*/  IMAD.MOV.U32 R12, RZ, RZ, RZ ;  /* 0x000000ffff0c7224 */ /* 0x000fe400078e00ff */
[----:B------:R-:W-:Y:S02]  /*0500*/  FFMA R11, R16, R16, R11 ;  /* 0x00000010100b7223 */ /* 0x000fe4000000000b */
[----:B------:R-:W-:-:S04]  /*0510*/  IMAD.HI.U32 R15, R13, R21, R12 ;  /* 0x000000150d0f7227 */ /* 0x000fc800078e000c */
[----:B------:R-:W-:Y:S01]  /*0520*/  IMAD.MOV.U32 R12, RZ, RZ, R18 ;  /* 0x000000ffff0c7224 */ /* 0x000fe200078e0012 */
[----:B------:R-:W-:Y:S06]  /*0530*/  @!P0 BRA `(.L_x_51) ;  /* 0xfffffffc00588947 */ /* 0x000fec000383ffff */
[----:B------:R-:W-:Y:S05]  /*0540*/  BSYNC.RECONVERGENT B1 ;  /* 0x0000000000017941 */ /* 0x000fea0003800200 */
.L_x_50:
[----:B------:R-:W-:Y:S01]  /*0550*/  IMAD.MOV.U32 R4, RZ, RZ, R11 ;  /* 0x000000ffff047224 */ /* 0x000fe200078e000b */
[----:B------:R-:W-:-:S07]  /*0560*/  MOV R0, R18 ;  /* 0x0000001200007202 */ /* 0x000fce0000000f00 */
.L_x_49:
[----:B0-----:R-:W-:Y:S05]  /*0570*/  BSYNC.RECONVERGENT B0 ;  /* 0x0000000000007941 */ /* 0x001fea0003800200 */
.L_x_48:
        /* <DEDUP_REMOVED lines=55> */
[----:B------:R-:W-:Y:S05]  /*08f0*/  CALL.REL.NOINC `($__internal_6_$__cuda_sm3x_div_rn_noftz_f32_slowpath) ;  /* 0x0000000000787944 */ /* 0x000fea0003c00000 */
[----:B------:R-:W-:-:S07]  /*0900*/  IMAD.MOV.U32 R11, RZ, RZ, R0 ;  /* 0x000000ffff0b7224 */ /* 0x000fce00078e0000 */
.L_x_55:
[----:B------:R-:W-:Y:S05]  /*0910*/  BSYNC.RECONVERGENT B1 ;  /* 0x0000000000017941 */ /* 0x000fea0003800200 */
.L_x_54:
        /* <DEDUP_REMOVED lines=16> */
[----:B------:R-:W-:Y:S05]  /*0a20*/  CALL.REL.NOINC `($__internal_6_$__cuda_sm3x_div_rn_noftz_f32_slowpath) ;  /* 0x00000000002c7944 */ /* 0x000fea0003c00000 */
[----:B------:R-:W-:-:S07]  /*0a30*/  MOV R13, R0 ;  /* 0x00000000000d7202 */ /* 0x000fce0000000f00 */
.L_x_57:
[----:B------:R-:W-:Y:S05]  /*0a40*/  BSYNC.RECONVERGENT B1 ;  /* 0x0000000000017941 */ /* 0x000fea0003800200 */
.L_x_56:
[----:B------:R1:W-:Y:S02]  /*0a50*/  STG.E desc[UR10][R4.64], R13 ;  /* 0x0000000d04007986 */ /* 0x0003e4000c10190a */
.L_x_53:
[----:B------:R-:W-:Y:S05]  /*0a60*/  BSYNC.RECONVERGENT B0 ;  /* 0x0000000000007941 */ /* 0x000fea0003800200 */
.L_x_52:
[----:B-1----:R-:W1:Y:S01]  /*0a70*/  LDC R5, c[0x0][0x370] ;  /* 0x0000dc00ff057b82 */ /* 0x002e620000000800 */
[----:B------:R-:W2:Y:S01]  /*0a80*/  LDCU UR5, c[0x0][0x384] ;  /* 0x00007080ff0577ac */ /* 0x000ea20008000800 */
[----:B-1----:R-:W-:-:S06]  /*0a90*/  IMAD.IADD R8, R5, 0x1, R8 ;  /* 0x0000000105087824 */ /* 0x002fcc00078e0208 */
[----:B------:R-:W-:Y:S01]  /*0aa0*/  BAR.SYNC.DEFER_BLOCKING 0x0 ;  /* 0x0000000000007b1d */ /* 0x000fe20000010000 */
[----:B--2---:R-:W-:-:S13]  /*0ab0*/  ISETP.GE.AND P0, PT, R8, UR5, PT ;  /* 0x0000000508007c0c */ /* 0x004fda000bf06270 */
[----:B------:R-:W-:Y:S05]  /*0ac0*/  @!P0 BRA `(.L_x_58) ;  /* 0xfffffff4009c8947 */ /* 0x000fea000383ffff */
[----:B------:R-:W-:Y:S05]  /*0ad0*/  EXIT ;  /* 0x000000000000794d */ /* 0x000fea0003800000 */
        .weak           $__internal_6_$__cuda_sm3x_div_rn_noftz_f32_slowpath
        .type           $__internal_6_$__cuda_sm3x_div_rn_noftz_f32_slowpath,@function
        .size           $__internal_6_$__cuda_sm3x_div_rn_noftz_f32_slowpath,(.L_x_77 - $__internal_6_$__cuda_sm3x_div_rn_noftz_f32_slowpath)
$__internal_6_$__cuda_sm3x_div_rn_noftz_f32_slowpath:
[----:B------:R-:W-:Y:S01]  /*0ae0*/  SHF.R.U32.HI R11, RZ, 0x17, R3 ;  /* 0x00000017ff0b7819 */ /* 0x000fe20000011603 */
[----:B------:R-:W-:Y:S01]  /*0af0*/  BSSY.RECONVERGENT B2, `(.L_x_59) ;  /* 0x0000063000027945 */ /* 0x000fe20003800200 */
[----:B------:R-:W-:Y:S02]  /*0b00*/  SHF.R.U32.HI R7, RZ, 0x17, R0 ;  /* 0x00000017ff077819 */ /* 0x000fe40000011600 */
[----:B------:R-:W-:Y:S02]  /*0b10*/  LOP3.LUT R11, R11, 0xff, RZ, 0xc0, !PT ;  /* 0x000000ff0b0b7812 */ /* 0x000fe400078ec0ff */
[----:B------:R-:W-:Y:S02]  /*0b20*/  LOP3.LUT R15, R7, 0xff, RZ, 0xc0, !PT ;  /* 0x000000ff070f7812 */ /* 0x000fe400078ec0ff */
[----:B------:R-:W-:Y:S01]  /*0b30*/  MOV R13, R3 ;  /* 0x00000003000d7202 */ /* 0x000fe20000000f00 */
[----:B------:R-:W-:Y:S02]  /*0b40*/  VIADD R17, R11, 0xffffffff ;  /* 0xffffffff0b117836 */ /* 0x000fe40000000000 */
[----:B------:R-:W-:-:S03]  /*0b50*/  VIADD R16, R15, 0xffffffff ;  /* 0xffffffff0f107836 */ /* 0x000fc60000000000 */
        /* <DEDUP_REMOVED lines=22> */
[----:B------:R-:W-:Y:S02]  /*0cc0*/  @P0 IMAD.MOV.U32 R7, RZ, RZ, RZ ;  /* 0x000000ffff070224 */ /* 0x000fe400078e00ff */
[----:B------:R-:W-:Y:S01]  /*0cd0*/  @!P0 FFMA R0, R0, 1.84467440737095516160e+19, RZ ;  /* 0x5f80000000008823 */ /* 0x000fe200000000ff */
[----:B------:R-:W-:Y:S02]  /*0ce0*/  @!P0 IMAD.MOV.U32 R7, RZ, RZ, -0x40 ;  /* 0xffffffc0ff078424 */ /* 0x000fe400078e00ff */
[----:B------:R-:W-:-:S03]  /*0cf0*/  @!P1 FFMA R13, R3, 1.84467440737095516160e+19, RZ ;  /* 0x5f800000030d9823 */ /* 0x000fc600000000ff */
[----:B------:R-:W-:-:S07]  /*0d00*/  @!P1 IADD3 R7, PT, PT, R7, 0x40, RZ ;  /* 0x0000004007079810 */ /* 0x000fce0007ffe0ff */
.L_x_60:
[----:B------:R-:W-:Y:S01]  /*0d10*/  LEA R16, R11, 0xc0800000, 0x17 ;  /* 0xc08000000b107811 */ /* 0x000fe200078eb8ff */
[----:B------:R-:W-:Y:S01]  /*0d20*/  VIADD R15, R15, 0xffffff81 ;  /* 0xffffff810f0f7836 */ /* 0x000fe20000000000 */
[----:B------:R-:W-:Y:S03]  /*0d30*/  BSSY.RECONVERGENT B3, `(.L_x_65) ;  /* 0x0000035000037945 */ /* 0x000fe60003800200 */
[----:B------:R-:W-:Y:S02]  /*0d40*/  IMAD.IADD R16, R13, 0x1, -R16 ;  /* 0x000000010d107824 */ /* 0x000fe400078e0a10 */
[C---:B------:R-:W-:Y:S02]  /*0d50*/  IMAD R0, R15.reuse, -0x800000, R0 ;  /* 0xff8000000f007824 */ /* 0x040fe400078e0200 */
[----:B------:R0:W1:Y:S01]  /*0d60*/  MUFU.RCP R13, R16 ;  /* 0x00000010000d7308 */ /* 0x0000620000001000 */
[----:B------:R-:W-:Y:S01]  /*0d70*/  FADD.FTZ R17, -R16, -RZ ;  /* 0x800000ff10117221 */ /* 0x000fe20000010100 */
[----:B0-----:R-:W-:-:S04]  /*0d80*/  IADD3 R16, PT, PT, R15, 0x7f, -R11 ;  /* 0x0000007f0f107810 */ /* 0x001fc80007ffe80b */
[----:B------:R-:W-:Y:S01]  /*0d90*/  IADD3 R16, PT, PT, R16, R7, RZ ;  /* 0x0000000710107210 */ /* 0x000fe20007ffe0ff */
[----:B-1----:R-:W-:-:S04]  /*0da0*/  FFMA R18, R13, R17, 1 ;  /* 0x3f8000000d127423 */ /* 0x002fc80000000011 */
        /* <DEDUP_REMOVED lines=19> */
[CCC-:B------:R-:W-:Y:S01]  /*0ee0*/  FFMA.RZ R7, R13.reuse, R17.reuse, R18.reuse ;  /* 0x000000110d077223 */ /* 0x1c0fe2000000c012 */
[-CC-:B------:R-:W-:Y:S01]  /*0ef0*/  FFMA.RM R16, R13, R17.reuse, R18.reuse ;  /* 0x000000110d107223 */ /* 0x180fe20000004012 */
[C---:B------:R-:W-:Y:S02]  /*0f00*/  ISETP.NE.AND P2, PT, R15.reuse, RZ, PT ;  /* 0x000000ff0f00720c */ /* 0x040fe40003f45270 */
[----:B------:R-:W-:Y:S02]  /*0f10*/  ISETP.NE.AND P1, PT, R15, RZ, PT ;  /* 0x000000ff0f00720c */ /* 0x000fe40003f25270 */
[----:B------:R-:W-:Y:S01]  /*0f20*/  LOP3.LUT R11, R7, 0x7fffff, RZ, 0xc0, !PT ;  /* 0x007fffff070b7812 */ /* 0x000fe200078ec0ff */
[----:B------:R-:W-:Y:S01]  /*0f30*/  FFMA.RP R7, R13, R17, R18 ;  /* 0x000000110d077223 */ /* 0x000fe20000008012 */
[----:B------:R-:W-:Y:S01]  /*0f40*/  IADD3 R18, PT, PT, R15, 0x20, RZ ;  /* 0x000000200f127810 */ /* 0x000fe20007ffe0ff */
[----:B------:R-:W-:Y:S01]  /*0f50*/  IMAD.MOV R13, RZ, RZ, -R15 ;  /* 0x000000ffff0d7224 */ /* 0x000fe200078e0a0f */
        /* <DEDUP_REMOVED lines=14> */
.L_x_67:
[----:B------:R-:W-:-:S04]  /*1040*/  LOP3.LUT R0, R0, 0x80000000, RZ, 0xc0, !PT ;  /* 0x8000000000007812 */ /* 0x000fc800078ec0ff */
[----:B------:R-:W-:Y:S01]  /*1050*/  LOP3.LUT R0, R0, 0x7f800000, RZ, 0xfc, !PT ;  /* 0x7f80000000007812 */ /* 0x000fe200078efcff */
[----:B------:R-:W-:Y:S06]  /*1060*/  BRA `(.L_x_68) ;  /* 0x0000000000047947 */ /* 0x000fec0003800000 */
.L_x_66:
[----:B------:R-:W-:-:S07]  /*1070*/  LEA R0, R16, R0, 0x17 ;  /* 0x0000000010007211 */ /* 0x000fce00078eb8ff */
.L_x_68:
[----:B------:R-:W-:Y:S05]  /*1080*/  BSYNC.RECONVERGENT B3 ;  /* 0x0000000000037941 */ /* 0x000fea0003800200 */
.L_x_65:
[----:B------:R-:W-:Y:S05]  /*1090*/  BRA `(.L_x_69) ;  /* 0x0000000000207947 */ /* 0x000fea0003800000 */
.L_x_64:
[----:B------:R-:W-:-:S04]  /*10a0*/  LOP3.LUT R0, R13, 0x80000000, R0, 0x48, !PT ;  /* 0x800000000d007812 */ /* 0x000fc800078e4800 */
[----:B------:R-:W-:Y:S01]  /*10b0*/  LOP3.LUT R0, R0, 0x7f800000, RZ, 0xfc, !PT ;  /* 0x7f80000000007812 */ /* 0x000fe200078efcff */
[----:B------:R-:W-:Y:S06]  /*10c0*/  BRA `(.L_x_69) ;  /* 0x0000000000147947 */ /* 0x000fec0003800000 */
.L_x_63:
[----:B------:R-:W-:Y:S01]  /*10d0*/  LOP3.LUT R0, R13, 0x80000000, R0, 0x48, !PT ;  /* 0x800000000d007812 */ /* 0x000fe200078e4800 */
[----:B------:R-:W-:Y:S06]  /*10e0*/  BRA `(.L_x_69) ;  /* 0x00000000000c7947 */ /* 0x000fec0003800000 */
.L_x_62:
[----:B------:R-:W0:Y:S01]  /*10f0*/  MUFU.RSQ R0, -QNAN ;  /* 0xffc0000000007908 */ /* 0x000e220000001400 */
[----:B------:R-:W-:Y:S05]  /*1100*/  BRA `(.L_x_69) ;  /* 0x0000000000047947 */ /* 0x000fea0003800000 */
.L_x_61:
[----:B------:R-:W-:-:S07]  /*1110*/  FADD.FTZ R0, R0, R3 ;  /* 0x0000000300007221 */ /* 0x000fce0000010000 */
.L_x_69:
[----:B------:R-:W-:Y:S05]  /*1120*/  BSYNC.RECONVERGENT B2 ;  /* 0x0000000000027941 */ /* 0x000fea0003800200 */
.L_x_59:
[----:B------:R-:W-:-:S04]  /*1130*/  IMAD.MOV.U32 R7, RZ, RZ, 0x0 ;  /* 0x00000000ff077424 */ /* 0x000fc800078e00ff */
[----:B0-----:R-:W-:Y:S05]  /*1140*/  RET.REL.NODEC R6 `(_ZN6caffe275_GLOBAL__N__51_tmpxft_00006d6b_00000000_7_batch_moments_op_cpp1_ii_f0b9036c22BatchMomentsCUDAKernelIfLNS_12StorageOrderE2EEEviiiPKT_PS3_S6_) ;  /* 0xffffffec06ac7950 */ /* 0x001fea0003c3ffff */
.L_x_70:
        /* <DEDUP_REMOVED lines=11> */
.L_x_77:


//--------------------- .nv.shared.reserved.0     --------------------------
	.section	.nv.shared.reserved.0,"aw",@nobits
	.weak		__nv_reservedSMEM_offset_0_alias
	.size		__nv_reservedSMEM_offset_0_alias, 0, 64
	.other		__nv_reservedSMEM_offset_0_alias,@"STO_CUDA_RESERVED_SHARED STV_DEFAULT"
__nv_reservedSMEM_offset_0_alias:
	.zero		0
	.zero		64


//--------------------- .nv.global                --------------------------
	.section	.nv.global,"aw",@nobits
	.align	8
.nv.global:
	.type		_ZTVN10__cxxabiv120__si_class_type_infoE,@object
	.size		_ZTVN10__cxxabiv120__si_class_type_infoE,(_ZTTNSt7__cxx1119basic_ostringstreamIcSt11char_traitsIcESaIcEEE - _ZTVN10__cxxabiv120__si_class_type_infoE)
_ZTVN10__cxxabiv120__si_class_type_infoE:
	.zero		8
	.type		_ZTTNSt7__cxx1119basic_ostringstreamIcSt11char_traitsIcESaIcEEE,@object
	.size		_ZTTNSt7__cxx1119basic_ostringstreamIcSt11char_traitsIcESaIcEEE,(_ZTVN10__cxxabiv120__function_type_infoE - _ZTTNSt7__cxx1119basic_ostringstreamIcSt11char_traitsIcESaIcEEE)
_ZTTNSt7__cxx1119basic_ostringstreamIcSt11char_traitsIcESaIcEEE:
	.zero		8
	.type		_ZTVN10__cxxabiv120__function_type_infoE,@object
	.size		_ZTVN10__cxxabiv120__function_type_infoE,(_ZTVN10__cxxabiv117__class_type_infoE - _ZTVN10__cxxabiv120__function_type_infoE)
_ZTVN10__cxxabiv120__function_type_infoE:
	.zero		8
	.type		_ZTVN10__cxxabiv117__class_type_infoE,@object
	.size		_ZTVN10__cxxabiv117__class_type_infoE,(_ZTTSo - _ZTVN10__cxxabiv117__class_type_infoE)
_ZTVN10__cxxabiv117__class_type_infoE:
	.zero		8
	.type		_ZTTSo,@object
	.size		_ZTTSo,(_ZTVN10__cxxabiv119__pointer_type_infoE - _ZTTSo)
_ZTTSo:
	.zero		8
	.type		_ZTVN10__cxxabiv119__pointer_type_infoE,@object
	.size		_ZTVN10__cxxabiv119__pointer_type_infoE,(_ZTVSt9basic_iosIcSt11char_traitsIcEE - _ZTVN10__cxxabiv119__pointer_type_infoE)
_ZTVN10__cxxabiv119__pointer_type_infoE:
	.zero		8
	.type		_ZTVSt9basic_iosIcSt11char_traitsIcEE,@object
	.size		_ZTVSt9basic_iosIcSt11char_traitsIcEE,(_ZTVN3c105ErrorE - _ZTVSt9basic_iosIcSt11char_traitsIcEE)
_ZTVSt9basic_iosIcSt11char_traitsIcEE:
	.zero		32
	.type		_ZTVN3c105ErrorE,@object
	.size		_ZTVN3c105ErrorE,(_ZTVSt15basic_streambufIcSt11char_traitsIcEE - _ZTVN3c105ErrorE)
_ZTVN3c105ErrorE:
	.zero		40
	.type		_ZTVSt15basic_streambufIcSt11char_traitsIcEE,@object
	.size		_ZTVSt15basic_streambufIcSt11char_traitsIcEE,(_ZTVNSt7__cxx1115basic_stringbufIcSt11char_traitsIcESaIcEEE - _ZTVSt15basic_streambufIcSt11char_traitsIcEE)
_ZTVSt15basic_streambufIcSt11char_traitsIcEE:
	.zero		128
	.type		_ZTVNSt7__cxx1115basic_stringbufIcSt11char_traitsIcESaIcEEE,@object
	.size		_ZTVNSt7__cxx1115basic_stringbufIcSt11char_traitsIcESaIcEEE,(_ZTVN6caffe222BatchMomentsGradientOpIfNS_11CUDAContextEEE - _ZTVNSt7__cxx1115basic_stringbufIcSt11char_traitsIcESaIcEEE)
_ZTVNSt7__cxx1115basic_stringbufIcSt11char_traitsIcESaIcEEE:
	.zero		128
	.type		_ZTVN6caffe222BatchMomentsGradientOpIfNS_11CUDAContextEEE,@object
	.size		_ZTVN6caffe222BatchMomentsGradientOpIfNS_11CUDAContextEEE,(_ZTVN6caffe28OperatorINS_11CUDAContextEEE - _ZTVN6caffe222BatchMomentsGradientOpIfNS_11CUDAContextEEE)
_ZTVN6caffe222BatchMomentsGradientOpIfNS_11CUDAContextEEE:
	.zero		136
	.type		_ZTVN6caffe28OperatorINS_11CUDAContextEEE,@object
	.size		_ZTVN6caffe28OperatorINS_11CUDAContextEEE,(_ZTVN6caffe214BatchMomentsOpIfNS_11CUDAContextEEE - _ZTVN6caffe28OperatorINS_11CUDAContextEEE)
_ZTVN6caffe28OperatorINS_11CUDAContextEEE:
	.zero		136
	.type		_ZTVN6caffe214BatchMomentsOpIfNS_11CUDAContextEEE,@object
	.size		_ZTVN6caffe214BatchMomentsOpIfNS_11CUDAContextEEE,(.L_11 - _ZTVN6caffe214BatchMomentsOpIfNS_11CUDAContextEEE)
_ZTVN6caffe214BatchMomentsOpIfNS_11CUDAContextEEE:
	.zero		136
.L_11:


//--------------------- .nv.shared._ZN6caffe275_GLOBAL__N__51_tmpxft_00006d6b_00000000_7_batch_moments_op_cpp1_ii_f0b9036c22BatchMomentsCUDAKernelIfLNS_12StorageOrderE1EEEviiiPKT_PS3_S6_ --------------------------
	.section	.nv.shared._ZN6caffe275_GLOBAL__N__51_tmpxft_00006d6b_00000000_7_batch_moments_op_cpp1_ii_f0b9036c22BatchMomentsCUDAKernelIfLNS_12StorageOrderE1EEEviiiPKT_PS3_S6_,"aw",@nobits
	.sectionflags	@""
	.align	4
.nv.shared._ZN6caffe275_GLOBAL__N__51_tmpxft_00006d6b_00000000_7_batch_moments_op_cpp1_ii_f0b9036c22BatchMomentsCUDAKernelIfLNS_12StorageOrderE1EEEviiiPKT_PS3_S6_:
	.zero		1072


//--------------------- .nv.shared._ZN6caffe275_GLOBAL__N__51_tmpxft_00006d6b_00000000_7_batch_moments_op_cpp1_ii_f0b9036c22BatchMomentsCUDAKernelIfLNS_12StorageOrderE2EEEviiiPKT_PS3_S6_ --------------------------
	.section	.nv.shared._ZN6caffe275_GLOBAL__N__51_tmpxft_00006d6b_00000000_7_batch_moments_op_cpp1_ii_f0b9036c22BatchMomentsCUDAKernelIfLNS_12StorageOrderE2EEEviiiPKT_PS3_S6_,"aw",@nobits
	.sectionflags	@""
	.align	4
.nv.shared._ZN6caffe275_GLOBAL__N__51_tmpxft_00006d6b_00000000_7_batch_moments_op_cpp1_ii_f0b9036c22BatchMomentsCUDAKernelIfLNS_12StorageOrderE2EEEviiiPKT_PS3_S6_:
	.zero		1072


//--------------------- .nv.constant0._ZN6caffe275_GLOBAL__N__51_tmpxft_00006d6b_00000000_7_batch_moments_op_cpp1_ii_f0b9036c30BatchMomentsGradientCUDAKernelIfLNS_12StorageOrderE1EEEviiiPKT_S5_S5_PS3_ --------------------------
	.section	.nv.constant0._ZN6caffe275_GLOBAL__N__51_tmpxft_00006d6b_00000000_7_batch_moments_op_cpp1_ii_f0b9036c30BatchMomentsGradientCUDAKernelIfLNS_12StorageOrderE1EEEviiiPKT_S5_S5_PS3_,"a",@progbits
	.sectionflags	@""
	.align	4
.nv.constant0._ZN6caffe275_GLOBAL__N__51_tmpxft_00006d6b_00000000_7_batch_moments_op_cpp1_ii_f0b9036c30BatchMomentsGradientCUDAKernelIfLNS_12StorageOrderE1EEEviiiPKT_S5_S5_PS3_:
	.zero		944


//--------------------- .nv.constant0._ZN6caffe275_GLOBAL__N__51_tmpxft_00006d6b_00000000_7_batch_moments_op_cpp1_ii_f0b9036c30BatchMomentsGradientCUDAKernelIfLNS_12StorageOrderE2EEEviiiPKT_S5_S5_PS3_ --------------------------
	.section	.nv.constant0._ZN6caffe275_GLOBAL__N__51_tmpxft_00006d6b_00000000_7_batch_moments_op_cpp1_ii_f0b9036c30BatchMomentsGradientCUDAKernelIfLNS_12StorageOrderE2EEEviiiPKT_S5_S5_PS3_,"a",@progbits
	.sectionflags	@""
	.align	4
.nv.constant0._ZN6caffe275_GLOBAL__N__51_tmpxft_00006d6b_00000000_7_batch_moments_op_cpp1_ii_f0b9036c30BatchMomentsGradientCUDAKernelIfLNS_12StorageOrderE2EEEviiiPKT_S5_S5_PS3_:
	.zero		944


//--------------------- .nv.constant0._ZN6caffe275_GLOBAL__N__51_tmpxft_00006d6b_00000000_7_batch_moments_op_cpp1_ii_f0b9036c22BatchMomentsCUDAKernelIfLNS_12StorageOrderE1EEEviiiPKT_PS3_S6_ --------------------------
	.section	.nv.constant0._ZN6caffe275_GLOBAL__N__51_tmpxft_00006d6b_00000000_7_batch_moments_op_cpp1_ii_f0b9036c22BatchMomentsCUDAKernelIfLNS_12StorageOrderE1EEEviiiPKT_PS3_S6_,"a",@progbits
	.sectionflags	@""
	.align	4
.nv.constant0._ZN6caffe275_GLOBAL__N__51_tmpxft_00006d6b_00000000_7_batch_moments_op_cpp1_ii_f0b9036c22BatchMomentsCUDAKernelIfLNS_12StorageOrderE1EEEviiiPKT_PS3_S6_:
	.zero		936


//--------------------- .nv.constant0._ZN6caffe275_GLOBAL__N__51_tmpxft_00006d6b_00000000_7_batch_moments_op_cpp1_ii_f0b9036c22BatchMomentsCUDAKernelIfLNS_12StorageOrderE2EEEviiiPKT_PS3_S6_ --------------------------
	.section	.nv.constant0._ZN6caffe275_GLOBAL__N__51_tmpxft_00006d6b_00000000_7_batch_moments_op_cpp1_ii_f0b9036c22BatchMomentsCUDAKernelIfLNS_12StorageOrderE2EEEviiiPKT_PS3_S6_,"a",@progbits
	.sectionflags	@""
	.align	4
.nv.constant0._ZN6caffe275_GLOBAL__N__51_tmpxft_00006d6b_00000000_7_batch_moments_op_cpp1_ii_f0b9036c22BatchMomentsCUDAKernelIfLNS_12StorageOrderE2EEEviiiPKT_PS3_S6_:
	.zero		936


//--------------------- SYMBOLS --------------------------

	.type		.nv.reservedSmem.offset0,@object
	.size		.nv.reservedSmem.offset0,0x4
	.type		.nv.reservedSmem.cap,@object
	.size		.nv.reservedSmem.cap,0x4
